//
// Generated by NVIDIA NVVM Compiler
//
// Compiler Build ID: CL-36424714
// Cuda compilation tools, release 13.0, V13.0.88
// Based on NVVM 20.0.0
//

.version 9.0
.target sm_100
.address_size 64

	// .globl	_Z14initializeAntsPiP17curandStateXORWOWii
.global .align 4 .b8 precalc_xorwow_matrix[102400];
.global .align 4 .b8 precalc_xorwow_offset_matrix[102400];
.global .align 4 .b8 mrg32k3aM1[2304];
.global .align 4 .b8 mrg32k3aM2[2304];
.global .align 4 .b8 mrg32k3aM1SubSeq[2016];
.global .align 4 .b8 mrg32k3aM2SubSeq[2016];
.global .align 4 .b8 mrg32k3aM1Seq[2304];
.global .align 4 .b8 mrg32k3aM2Seq[2304];
.const .align 8 .b8 __cr_lgamma_table[72];

.visible .entry _Z14initializeAntsPiP17curandStateXORWOWii(
	.param .u64 .ptr .align 1 _Z14initializeAntsPiP17curandStateXORWOWii_param_0,
	.param .u64 .ptr .align 1 _Z14initializeAntsPiP17curandStateXORWOWii_param_1,
	.param .u32 _Z14initializeAntsPiP17curandStateXORWOWii_param_2,
	.param .u32 _Z14initializeAntsPiP17curandStateXORWOWii_param_3
)
{
	.reg .pred 	%p<40>;
	.reg .b32 	%r<594>;
	.reg .b64 	%rd<50>;

	ld.param.u64 	%rd12, [_Z14initializeAntsPiP17curandStateXORWOWii_param_0];
	ld.param.u64 	%rd11, [_Z14initializeAntsPiP17curandStateXORWOWii_param_1];
	ld.param.u32 	%r206, [_Z14initializeAntsPiP17curandStateXORWOWii_param_2];
	ld.param.u32 	%r207, [_Z14initializeAntsPiP17curandStateXORWOWii_param_3];
	cvta.to.global.u64 	%rd1, %rd12;
	mov.u32 	%r208, %ctaid.x;
	mov.u32 	%r209, %ntid.x;
	mov.u32 	%r210, %tid.x;
	mad.lo.s32 	%r1, %r208, %r209, %r210;
	setp.ge.s32 	%p1, %r1, %r207;
	@%p1 bra 	$L__BB0_63;
	cvta.to.global.u64 	%rd13, %rd11;
	cvt.s64.s32 	%rd49, %r1;
	mul.wide.s32 	%rd14, %r1, 48;
	add.s64 	%rd3, %rd13, %rd14;
	mov.b32 	%r211, 1593684748;
	mov.b32 	%r212, 832094735;
	st.global.v2.u32 	[%rd3], {%r212, %r211};
	mov.b32 	%r213, -123459836;
	mov.b32 	%r214, 1111207954;
	st.global.v2.u32 	[%rd3+8], {%r214, %r213};
	mov.b32 	%r215, 1476011280;
	mov.b32 	%r216, -589760388;
	st.global.v2.u32 	[%rd3+16], {%r216, %r215};
	setp.eq.s32 	%p2, %r1, 0;
	@%p2 bra 	$L__BB0_43;
	mov.b32 	%r491, 0;
	mov.u64 	%rd16, precalc_xorwow_matrix;
$L__BB0_3:
	and.b64  	%rd5, %rd49, 3;
	setp.eq.s64 	%p3, %rd5, 0;
	@%p3 bra 	$L__BB0_42;
	mul.wide.u32 	%rd15, %r491, 3200;
	add.s64 	%rd6, %rd16, %rd15;
	cvt.u32.u64 	%r3, %rd5;
	mov.b32 	%r492, 0;
$L__BB0_5:
	mov.b32 	%r505, 0;
	mov.u32 	%r506, %r505;
	mov.u32 	%r507, %r505;
	mov.u32 	%r508, %r505;
	mov.u32 	%r509, %r505;
	mov.u32 	%r498, %r505;
$L__BB0_6:
	mul.wide.u32 	%rd17, %r498, 4;
	add.s64 	%rd18, %rd3, %rd17;
	ld.global.u32 	%r11, [%rd18+4];
	shl.b32 	%r12, %r498, 5;
	mov.b32 	%r504, 0;
$L__BB0_7:
	.pragma "nounroll";
	shr.u32 	%r221, %r11, %r504;
	and.b32  	%r222, %r221, 1;
	setp.eq.b32 	%p4, %r222, 1;
	not.pred 	%p5, %p4;
	add.s32 	%r223, %r12, %r504;
	mul.lo.s32 	%r224, %r223, 5;
	mul.wide.u32 	%rd19, %r224, 4;
	add.s64 	%rd7, %rd6, %rd19;
	@%p5 bra 	$L__BB0_9;
	ld.global.u32 	%r225, [%rd7];
	xor.b32  	%r509, %r509, %r225;
	ld.global.u32 	%r226, [%rd7+4];
	xor.b32  	%r508, %r508, %r226;
	ld.global.u32 	%r227, [%rd7+8];
	xor.b32  	%r507, %r507, %r227;
	ld.global.u32 	%r228, [%rd7+12];
	xor.b32  	%r506, %r506, %r228;
	ld.global.u32 	%r229, [%rd7+16];
	xor.b32  	%r505, %r505, %r229;
$L__BB0_9:
	and.b32  	%r231, %r221, 2;
	setp.eq.s32 	%p6, %r231, 0;
	@%p6 bra 	$L__BB0_11;
	ld.global.u32 	%r232, [%rd7+20];
	xor.b32  	%r509, %r509, %r232;
	ld.global.u32 	%r233, [%rd7+24];
	xor.b32  	%r508, %r508, %r233;
	ld.global.u32 	%r234, [%rd7+28];
	xor.b32  	%r507, %r507, %r234;
	ld.global.u32 	%r235, [%rd7+32];
	xor.b32  	%r506, %r506, %r235;
	ld.global.u32 	%r236, [%rd7+36];
	xor.b32  	%r505, %r505, %r236;
$L__BB0_11:
	and.b32  	%r238, %r221, 4;
	setp.eq.s32 	%p7, %r238, 0;
	@%p7 bra 	$L__BB0_13;
	ld.global.u32 	%r239, [%rd7+40];
	xor.b32  	%r509, %r509, %r239;
	ld.global.u32 	%r240, [%rd7+44];
	xor.b32  	%r508, %r508, %r240;
	ld.global.u32 	%r241, [%rd7+48];
	xor.b32  	%r507, %r507, %r241;
	ld.global.u32 	%r242, [%rd7+52];
	xor.b32  	%r506, %r506, %r242;
	ld.global.u32 	%r243, [%rd7+56];
	xor.b32  	%r505, %r505, %r243;
$L__BB0_13:
	and.b32  	%r245, %r221, 8;
	setp.eq.s32 	%p8, %r245, 0;
	@%p8 bra 	$L__BB0_15;
	ld.global.u32 	%r246, [%rd7+60];
	xor.b32  	%r509, %r509, %r246;
	ld.global.u32 	%r247, [%rd7+64];
	xor.b32  	%r508, %r508, %r247;
	ld.global.u32 	%r248, [%rd7+68];
	xor.b32  	%r507, %r507, %r248;
	ld.global.u32 	%r249, [%rd7+72];
	xor.b32  	%r506, %r506, %r249;
	ld.global.u32 	%r250, [%rd7+76];
	xor.b32  	%r505, %r505, %r250;
$L__BB0_15:
	and.b32  	%r252, %r221, 16;
	setp.eq.s32 	%p9, %r252, 0;
	@%p9 bra 	$L__BB0_17;
	ld.global.u32 	%r253, [%rd7+80];
	xor.b32  	%r509, %r509, %r253;
	ld.global.u32 	%r254, [%rd7+84];
	xor.b32  	%r508, %r508, %r254;
	ld.global.u32 	%r255, [%rd7+88];
	xor.b32  	%r507, %r507, %r255;
	ld.global.u32 	%r256, [%rd7+92];
	xor.b32  	%r506, %r506, %r256;
	ld.global.u32 	%r257, [%rd7+96];
	xor.b32  	%r505, %r505, %r257;
$L__BB0_17:
	and.b32  	%r259, %r221, 32;
	setp.eq.s32 	%p10, %r259, 0;
	@%p10 bra 	$L__BB0_19;
	ld.global.u32 	%r260, [%rd7+100];
	xor.b32  	%r509, %r509, %r260;
	ld.global.u32 	%r261, [%rd7+104];
	xor.b32  	%r508, %r508, %r261;
	ld.global.u32 	%r262, [%rd7+108];
	xor.b32  	%r507, %r507, %r262;
	ld.global.u32 	%r263, [%rd7+112];
	xor.b32  	%r506, %r506, %r263;
	ld.global.u32 	%r264, [%rd7+116];
	xor.b32  	%r505, %r505, %r264;
$L__BB0_19:
	and.b32  	%r266, %r221, 64;
	setp.eq.s32 	%p11, %r266, 0;
	@%p11 bra 	$L__BB0_21;
	ld.global.u32 	%r267, [%rd7+120];
	xor.b32  	%r509, %r509, %r267;
	ld.global.u32 	%r268, [%rd7+124];
	xor.b32  	%r508, %r508, %r268;
	ld.global.u32 	%r269, [%rd7+128];
	xor.b32  	%r507, %r507, %r269;
	ld.global.u32 	%r270, [%rd7+132];
	xor.b32  	%r506, %r506, %r270;
	ld.global.u32 	%r271, [%rd7+136];
	xor.b32  	%r505, %r505, %r271;
$L__BB0_21:
	and.b32  	%r273, %r221, 128;
	setp.eq.s32 	%p12, %r273, 0;
	@%p12 bra 	$L__BB0_23;
	ld.global.u32 	%r274, [%rd7+140];
	xor.b32  	%r509, %r509, %r274;
	ld.global.u32 	%r275, [%rd7+144];
	xor.b32  	%r508, %r508, %r275;
	ld.global.u32 	%r276, [%rd7+148];
	xor.b32  	%r507, %r507, %r276;
	ld.global.u32 	%r277, [%rd7+152];
	xor.b32  	%r506, %r506, %r277;
	ld.global.u32 	%r278, [%rd7+156];
	xor.b32  	%r505, %r505, %r278;
$L__BB0_23:
	and.b32  	%r280, %r221, 256;
	setp.eq.s32 	%p13, %r280, 0;
	@%p13 bra 	$L__BB0_25;
	ld.global.u32 	%r281, [%rd7+160];
	xor.b32  	%r509, %r509, %r281;
	ld.global.u32 	%r282, [%rd7+164];
	xor.b32  	%r508, %r508, %r282;
	ld.global.u32 	%r283, [%rd7+168];
	xor.b32  	%r507, %r507, %r283;
	ld.global.u32 	%r284, [%rd7+172];
	xor.b32  	%r506, %r506, %r284;
	ld.global.u32 	%r285, [%rd7+176];
	xor.b32  	%r505, %r505, %r285;
$L__BB0_25:
	and.b32  	%r287, %r221, 512;
	setp.eq.s32 	%p14, %r287, 0;
	@%p14 bra 	$L__BB0_27;
	ld.global.u32 	%r288, [%rd7+180];
	xor.b32  	%r509, %r509, %r288;
	ld.global.u32 	%r289, [%rd7+184];
	xor.b32  	%r508, %r508, %r289;
	ld.global.u32 	%r290, [%rd7+188];
	xor.b32  	%r507, %r507, %r290;
	ld.global.u32 	%r291, [%rd7+192];
	xor.b32  	%r506, %r506, %r291;
	ld.global.u32 	%r292, [%rd7+196];
	xor.b32  	%r505, %r505, %r292;
$L__BB0_27:
	and.b32  	%r294, %r221, 1024;
	setp.eq.s32 	%p15, %r294, 0;
	@%p15 bra 	$L__BB0_29;
	ld.global.u32 	%r295, [%rd7+200];
	xor.b32  	%r509, %r509, %r295;
	ld.global.u32 	%r296, [%rd7+204];
	xor.b32  	%r508, %r508, %r296;
	ld.global.u32 	%r297, [%rd7+208];
	xor.b32  	%r507, %r507, %r297;
	ld.global.u32 	%r298, [%rd7+212];
	xor.b32  	%r506, %r506, %r298;
	ld.global.u32 	%r299, [%rd7+216];
	xor.b32  	%r505, %r505, %r299;
$L__BB0_29:
	and.b32  	%r301, %r221, 2048;
	setp.eq.s32 	%p16, %r301, 0;
	@%p16 bra 	$L__BB0_31;
	ld.global.u32 	%r302, [%rd7+220];
	xor.b32  	%r509, %r509, %r302;
	ld.global.u32 	%r303, [%rd7+224];
	xor.b32  	%r508, %r508, %r303;
	ld.global.u32 	%r304, [%rd7+228];
	xor.b32  	%r507, %r507, %r304;
	ld.global.u32 	%r305, [%rd7+232];
	xor.b32  	%r506, %r506, %r305;
	ld.global.u32 	%r306, [%rd7+236];
	xor.b32  	%r505, %r505, %r306;
$L__BB0_31:
	and.b32  	%r308, %r221, 4096;
	setp.eq.s32 	%p17, %r308, 0;
	@%p17 bra 	$L__BB0_33;
	ld.global.u32 	%r309, [%rd7+240];
	xor.b32  	%r509, %r509, %r309;
	ld.global.u32 	%r310, [%rd7+244];
	xor.b32  	%r508, %r508, %r310;
	ld.global.u32 	%r311, [%rd7+248];
	xor.b32  	%r507, %r507, %r311;
	ld.global.u32 	%r312, [%rd7+252];
	xor.b32  	%r506, %r506, %r312;
	ld.global.u32 	%r313, [%rd7+256];
	xor.b32  	%r505, %r505, %r313;
$L__BB0_33:
	and.b32  	%r315, %r221, 8192;
	setp.eq.s32 	%p18, %r315, 0;
	@%p18 bra 	$L__BB0_35;
	ld.global.u32 	%r316, [%rd7+260];
	xor.b32  	%r509, %r509, %r316;
	ld.global.u32 	%r317, [%rd7+264];
	xor.b32  	%r508, %r508, %r317;
	ld.global.u32 	%r318, [%rd7+268];
	xor.b32  	%r507, %r507, %r318;
	ld.global.u32 	%r319, [%rd7+272];
	xor.b32  	%r506, %r506, %r319;
	ld.global.u32 	%r320, [%rd7+276];
	xor.b32  	%r505, %r505, %r320;
$L__BB0_35:
	and.b32  	%r322, %r221, 16384;
	setp.eq.s32 	%p19, %r322, 0;
	@%p19 bra 	$L__BB0_37;
	ld.global.u32 	%r323, [%rd7+280];
	xor.b32  	%r509, %r509, %r323;
	ld.global.u32 	%r324, [%rd7+284];
	xor.b32  	%r508, %r508, %r324;
	ld.global.u32 	%r325, [%rd7+288];
	xor.b32  	%r507, %r507, %r325;
	ld.global.u32 	%r326, [%rd7+292];
	xor.b32  	%r506, %r506, %r326;
	ld.global.u32 	%r327, [%rd7+296];
	xor.b32  	%r505, %r505, %r327;
$L__BB0_37:
	and.b32  	%r329, %r221, 32768;
	setp.eq.s32 	%p20, %r329, 0;
	@%p20 bra 	$L__BB0_39;
	ld.global.u32 	%r330, [%rd7+300];
	xor.b32  	%r509, %r509, %r330;
	ld.global.u32 	%r331, [%rd7+304];
	xor.b32  	%r508, %r508, %r331;
	ld.global.u32 	%r332, [%rd7+308];
	xor.b32  	%r507, %r507, %r332;
	ld.global.u32 	%r333, [%rd7+312];
	xor.b32  	%r506, %r506, %r333;
	ld.global.u32 	%r334, [%rd7+316];
	xor.b32  	%r505, %r505, %r334;
$L__BB0_39:
	add.s32 	%r504, %r504, 16;
	setp.ne.s32 	%p21, %r504, 32;
	@%p21 bra 	$L__BB0_7;
	mad.lo.s32 	%r335, %r498, -31, %r12;
	add.s32 	%r498, %r335, 1;
	setp.ne.s32 	%p22, %r498, 5;
	@%p22 bra 	$L__BB0_6;
	st.global.u32 	[%rd3+4], %r509;
	st.global.u32 	[%rd3+8], %r508;
	st.global.u32 	[%rd3+12], %r507;
	st.global.u32 	[%rd3+16], %r506;
	st.global.u32 	[%rd3+20], %r505;
	add.s32 	%r492, %r492, 1;
	setp.lt.u32 	%p23, %r492, %r3;
	@%p23 bra 	$L__BB0_5;
$L__BB0_42:
	shr.u64 	%rd8, %rd49, 2;
	add.s32 	%r491, %r491, 1;
	setp.gt.u64 	%p24, %rd49, 3;
	mov.u64 	%rd49, %rd8;
	@%p24 bra 	$L__BB0_3;
$L__BB0_43:
	mov.b32 	%r336, 0;
	st.global.v2.u32 	[%rd3+24], {%r336, %r336};
	st.global.u32 	[%rd3+32], %r336;
	mov.b64 	%rd20, 0;
	st.global.u64 	[%rd3+40], %rd20;
	setp.lt.s32 	%p25, %r206, 1;
	@%p25 bra 	$L__BB0_63;
	mul.lo.s32 	%r183, %r206, %r1;
	and.b32  	%r184, %r206, 7;
	setp.lt.u32 	%p26, %r206, 8;
	mov.b32 	%r585, 0;
	@%p26 bra 	$L__BB0_47;
	and.b32  	%r585, %r206, 2147483640;
	add.s64 	%rd9, %rd1, 16;
	mov.b32 	%r589, 0;
	mov.u32 	%r588, %r183;
$L__BB0_46:
	.pragma "nounroll";
	mul.wide.s32 	%rd21, %r588, 4;
	add.s64 	%rd22, %rd9, %rd21;
	st.global.u32 	[%rd22+-16], %r589;
	add.s32 	%r339, %r589, 1;
	st.global.u32 	[%rd22+-12], %r339;
	add.s32 	%r340, %r589, 2;
	st.global.u32 	[%rd22+-8], %r340;
	add.s32 	%r341, %r589, 3;
	st.global.u32 	[%rd22+-4], %r341;
	add.s32 	%r342, %r589, 4;
	st.global.u32 	[%rd22], %r342;
	add.s32 	%r343, %r589, 5;
	st.global.u32 	[%rd22+4], %r343;
	add.s32 	%r344, %r589, 6;
	st.global.u32 	[%rd22+8], %r344;
	add.s32 	%r345, %r589, 7;
	st.global.u32 	[%rd22+12], %r345;
	add.s32 	%r588, %r588, 8;
	add.s32 	%r589, %r589, 8;
	setp.eq.s32 	%p27, %r589, %r585;
	@%p27 bra 	$L__BB0_47;
	bra.uni 	$L__BB0_46;
$L__BB0_47:
	setp.eq.s32 	%p28, %r184, 0;
	@%p28 bra 	$L__BB0_55;
	and.b32  	%r187, %r206, 3;
	setp.lt.u32 	%p29, %r184, 4;
	@%p29 bra 	$L__BB0_50;
	add.s32 	%r346, %r585, %r183;
	mul.wide.s32 	%rd23, %r346, 4;
	add.s64 	%rd24, %rd1, %rd23;
	st.global.u32 	[%rd24], %r585;
	add.s32 	%r347, %r585, 1;
	st.global.u32 	[%rd24+4], %r347;
	add.s32 	%r348, %r585, 2;
	st.global.u32 	[%rd24+8], %r348;
	add.s32 	%r349, %r585, 3;
	st.global.u32 	[%rd24+12], %r349;
	add.s32 	%r585, %r585, 4;
$L__BB0_50:
	setp.eq.s32 	%p30, %r187, 0;
	@%p30 bra 	$L__BB0_55;
	setp.eq.s32 	%p31, %r187, 1;
	@%p31 bra 	$L__BB0_53;
	add.s32 	%r350, %r585, %r183;
	mul.wide.s32 	%rd25, %r350, 4;
	add.s64 	%rd26, %rd1, %rd25;
	st.global.u32 	[%rd26], %r585;
	add.s32 	%r351, %r585, 1;
	st.global.u32 	[%rd26+4], %r351;
	add.s32 	%r585, %r585, 2;
$L__BB0_53:
	and.b32  	%r352, %r206, 1;
	setp.eq.b32 	%p32, %r352, 1;
	not.pred 	%p33, %p32;
	@%p33 bra 	$L__BB0_55;
	add.s32 	%r353, %r585, %r183;
	mul.wide.s32 	%rd27, %r353, 4;
	add.s64 	%rd28, %rd1, %rd27;
	st.global.u32 	[%rd28], %r585;
$L__BB0_55:
	and.b32  	%r192, %r206, 3;
	setp.lt.u32 	%p34, %r206, 4;
	mov.b32 	%r592, 0;
	@%p34 bra 	$L__BB0_58;
	and.b32  	%r592, %r206, 2147483644;
	neg.s32 	%r591, %r592;
	add.s64 	%rd10, %rd1, 8;
	mov.u32 	%r590, %r183;
$L__BB0_57:
	.pragma "nounroll";
	mul.wide.s32 	%rd29, %r590, 4;
	add.s64 	%rd30, %rd10, %rd29;
	ld.global.v2.u32 	{%r355, %r356}, [%rd3];
	shr.u32 	%r357, %r356, 2;
	xor.b32  	%r358, %r357, %r356;
	ld.global.v2.u32 	{%r359, %r360}, [%rd3+8];
	ld.global.v2.u32 	{%r361, %r362}, [%rd3+16];
	st.global.v2.u32 	[%rd3+8], {%r360, %r361};
	shl.b32 	%r363, %r362, 4;
	shl.b32 	%r364, %r358, 1;
	xor.b32  	%r365, %r364, %r363;
	xor.b32  	%r366, %r365, %r358;
	xor.b32  	%r367, %r366, %r362;
	st.global.v2.u32 	[%rd3+16], {%r362, %r367};
	add.s32 	%r368, %r355, 362437;
	st.global.v2.u32 	[%rd3], {%r368, %r359};
	add.s32 	%r369, %r367, %r368;
	rem.u32 	%r370, %r369, %r206;
	ld.global.u32 	%r371, [%rd30+-8];
	add.s32 	%r372, %r370, %r183;
	mul.wide.s32 	%rd31, %r372, 4;
	add.s64 	%rd32, %rd1, %rd31;
	ld.global.u32 	%r373, [%rd32];
	st.global.u32 	[%rd30+-8], %r373;
	st.global.u32 	[%rd32], %r371;
	ld.global.v2.u32 	{%r374, %r375}, [%rd3];
	shr.u32 	%r376, %r375, 2;
	xor.b32  	%r377, %r376, %r375;
	ld.global.v2.u32 	{%r378, %r379}, [%rd3+8];
	ld.global.v2.u32 	{%r380, %r381}, [%rd3+16];
	st.global.v2.u32 	[%rd3+8], {%r379, %r380};
	shl.b32 	%r382, %r381, 4;
	shl.b32 	%r383, %r377, 1;
	xor.b32  	%r384, %r383, %r382;
	xor.b32  	%r385, %r384, %r377;
	xor.b32  	%r386, %r385, %r381;
	st.global.v2.u32 	[%rd3+16], {%r381, %r386};
	add.s32 	%r387, %r374, 362437;
	st.global.v2.u32 	[%rd3], {%r387, %r378};
	add.s32 	%r388, %r386, %r387;
	rem.u32 	%r389, %r388, %r206;
	ld.global.u32 	%r390, [%rd30+-4];
	add.s32 	%r391, %r389, %r183;
	mul.wide.s32 	%rd33, %r391, 4;
	add.s64 	%rd34, %rd1, %rd33;
	ld.global.u32 	%r392, [%rd34];
	st.global.u32 	[%rd30+-4], %r392;
	st.global.u32 	[%rd34], %r390;
	ld.global.v2.u32 	{%r393, %r394}, [%rd3];
	shr.u32 	%r395, %r394, 2;
	xor.b32  	%r396, %r395, %r394;
	ld.global.v2.u32 	{%r397, %r398}, [%rd3+8];
	ld.global.v2.u32 	{%r399, %r400}, [%rd3+16];
	st.global.v2.u32 	[%rd3+8], {%r398, %r399};
	shl.b32 	%r401, %r400, 4;
	shl.b32 	%r402, %r396, 1;
	xor.b32  	%r403, %r402, %r401;
	xor.b32  	%r404, %r403, %r396;
	xor.b32  	%r405, %r404, %r400;
	st.global.v2.u32 	[%rd3+16], {%r400, %r405};
	add.s32 	%r406, %r393, 362437;
	st.global.v2.u32 	[%rd3], {%r406, %r397};
	add.s32 	%r407, %r405, %r406;
	rem.u32 	%r408, %r407, %r206;
	ld.global.u32 	%r409, [%rd30];
	add.s32 	%r410, %r408, %r183;
	mul.wide.s32 	%rd35, %r410, 4;
	add.s64 	%rd36, %rd1, %rd35;
	ld.global.u32 	%r411, [%rd36];
	st.global.u32 	[%rd30], %r411;
	st.global.u32 	[%rd36], %r409;
	ld.global.v2.u32 	{%r412, %r413}, [%rd3];
	shr.u32 	%r414, %r413, 2;
	xor.b32  	%r415, %r414, %r413;
	ld.global.v2.u32 	{%r416, %r417}, [%rd3+8];
	ld.global.v2.u32 	{%r418, %r419}, [%rd3+16];
	st.global.v2.u32 	[%rd3+8], {%r417, %r418};
	shl.b32 	%r420, %r419, 4;
	shl.b32 	%r421, %r415, 1;
	xor.b32  	%r422, %r421, %r420;
	xor.b32  	%r423, %r422, %r415;
	xor.b32  	%r424, %r423, %r419;
	st.global.v2.u32 	[%rd3+16], {%r419, %r424};
	add.s32 	%r425, %r412, 362437;
	st.global.v2.u32 	[%rd3], {%r425, %r416};
	add.s32 	%r426, %r424, %r425;
	rem.u32 	%r427, %r426, %r206;
	ld.global.u32 	%r428, [%rd30+4];
	add.s32 	%r429, %r427, %r183;
	mul.wide.s32 	%rd37, %r429, 4;
	add.s64 	%rd38, %rd1, %rd37;
	ld.global.u32 	%r430, [%rd38];
	st.global.u32 	[%rd30+4], %r430;
	st.global.u32 	[%rd38], %r428;
	add.s32 	%r591, %r591, 4;
	add.s32 	%r590, %r590, 4;
	setp.ne.s32 	%p35, %r591, 0;
	@%p35 bra 	$L__BB0_57;
$L__BB0_58:
	setp.eq.s32 	%p36, %r192, 0;
	@%p36 bra 	$L__BB0_63;
	setp.eq.s32 	%p37, %r192, 1;
	@%p37 bra 	$L__BB0_61;
	ld.global.v2.u32 	{%r431, %r432}, [%rd3];
	shr.u32 	%r433, %r432, 2;
	xor.b32  	%r434, %r433, %r432;
	ld.global.v2.u32 	{%r435, %r436}, [%rd3+8];
	ld.global.v2.u32 	{%r437, %r438}, [%rd3+16];
	st.global.v2.u32 	[%rd3+8], {%r436, %r437};
	shl.b32 	%r439, %r438, 4;
	shl.b32 	%r440, %r434, 1;
	xor.b32  	%r441, %r440, %r439;
	xor.b32  	%r442, %r441, %r434;
	xor.b32  	%r443, %r442, %r438;
	st.global.v2.u32 	[%rd3+16], {%r438, %r443};
	add.s32 	%r444, %r431, 362437;
	st.global.v2.u32 	[%rd3], {%r444, %r435};
	add.s32 	%r445, %r443, %r444;
	rem.u32 	%r446, %r445, %r206;
	add.s32 	%r447, %r592, %r183;
	mul.wide.s32 	%rd39, %r447, 4;
	add.s64 	%rd40, %rd1, %rd39;
	ld.global.u32 	%r448, [%rd40];
	add.s32 	%r449, %r446, %r183;
	mul.wide.s32 	%rd41, %r449, 4;
	add.s64 	%rd42, %rd1, %rd41;
	ld.global.u32 	%r450, [%rd42];
	st.global.u32 	[%rd40], %r450;
	st.global.u32 	[%rd42], %r448;
	ld.global.v2.u32 	{%r451, %r452}, [%rd3];
	shr.u32 	%r453, %r452, 2;
	xor.b32  	%r454, %r453, %r452;
	ld.global.v2.u32 	{%r455, %r456}, [%rd3+8];
	ld.global.v2.u32 	{%r457, %r458}, [%rd3+16];
	st.global.v2.u32 	[%rd3+8], {%r456, %r457};
	shl.b32 	%r459, %r458, 4;
	shl.b32 	%r460, %r454, 1;
	xor.b32  	%r461, %r460, %r459;
	xor.b32  	%r462, %r461, %r454;
	xor.b32  	%r463, %r462, %r458;
	st.global.v2.u32 	[%rd3+16], {%r458, %r463};
	add.s32 	%r464, %r451, 362437;
	st.global.v2.u32 	[%rd3], {%r464, %r455};
	add.s32 	%r465, %r463, %r464;
	rem.u32 	%r466, %r465, %r206;
	ld.global.u32 	%r467, [%rd40+4];
	add.s32 	%r468, %r466, %r183;
	mul.wide.s32 	%rd43, %r468, 4;
	add.s64 	%rd44, %rd1, %rd43;
	ld.global.u32 	%r469, [%rd44];
	st.global.u32 	[%rd40+4], %r469;
	st.global.u32 	[%rd44], %r467;
	add.s32 	%r592, %r592, 2;
$L__BB0_61:
	and.b32  	%r470, %r206, 1;
	setp.eq.b32 	%p38, %r470, 1;
	not.pred 	%p39, %p38;
	@%p39 bra 	$L__BB0_63;
	ld.global.v2.u32 	{%r471, %r472}, [%rd3];
	shr.u32 	%r473, %r472, 2;
	xor.b32  	%r474, %r473, %r472;
	ld.global.v2.u32 	{%r475, %r476}, [%rd3+8];
	ld.global.v2.u32 	{%r477, %r478}, [%rd3+16];
	st.global.v2.u32 	[%rd3+8], {%r476, %r477};
	shl.b32 	%r479, %r478, 4;
	shl.b32 	%r480, %r474, 1;
	xor.b32  	%r481, %r480, %r479;
	xor.b32  	%r482, %r481, %r474;
	xor.b32  	%r483, %r482, %r478;
	st.global.v2.u32 	[%rd3+16], {%r478, %r483};
	add.s32 	%r484, %r471, 362437;
	st.global.v2.u32 	[%rd3], {%r484, %r475};
	add.s32 	%r485, %r483, %r484;
	rem.u32 	%r486, %r485, %r206;
	add.s32 	%r487, %r592, %r183;
	mul.wide.s32 	%rd45, %r487, 4;
	add.s64 	%rd46, %rd1, %rd45;
	ld.global.u32 	%r488, [%rd46];
	add.s32 	%r489, %r486, %r183;
	mul.wide.s32 	%rd47, %r489, 4;
	add.s64 	%rd48, %rd1, %rd47;
	ld.global.u32 	%r490, [%rd48];
	st.global.u32 	[%rd46], %r490;
	st.global.u32 	[%rd48], %r488;
$L__BB0_63:
	ret;

}
	// .globl	_Z21antColonyOptimizationP4CityPfPiS1_P17curandStateXORWOWii
.visible .entry _Z21antColonyOptimizationP4CityPfPiS1_P17curandStateXORWOWii(
	.param .u64 .ptr .align 1 _Z21antColonyOptimizationP4CityPfPiS1_P17curandStateXORWOWii_param_0,
	.param .u64 .ptr .align 1 _Z21antColonyOptimizationP4CityPfPiS1_P17curandStateXORWOWii_param_1,
	.param .u64 .ptr .align 1 _Z21antColonyOptimizationP4CityPfPiS1_P17curandStateXORWOWii_param_2,
	.param .u64 .ptr .align 1 _Z21antColonyOptimizationP4CityPfPiS1_P17curandStateXORWOWii_param_3,
	.param .u64 .ptr .align 1 _Z21antColonyOptimizationP4CityPfPiS1_P17curandStateXORWOWii_param_4,
	.param .u32 _Z21antColonyOptimizationP4CityPfPiS1_P17curandStateXORWOWii_param_5,
	.param .u32 _Z21antColonyOptimizationP4CityPfPiS1_P17curandStateXORWOWii_param_6
)
{
	.local .align 16 .b8 	__local_depot1[512];
	.reg .b64 	%SP;
	.reg .b64 	%SPL;
	.reg .pred 	%p<35>;
	.reg .b32 	%r<111>;
	.reg .b32 	%f<313>;
	.reg .b64 	%rd<98>;

	mov.u64 	%SPL, __local_depot1;
	ld.param.u64 	%rd22, [_Z21antColonyOptimizationP4CityPfPiS1_P17curandStateXORWOWii_param_0];
	ld.param.u64 	%rd18, [_Z21antColonyOptimizationP4CityPfPiS1_P17curandStateXORWOWii_param_1];
	ld.param.u64 	%rd19, [_Z21antColonyOptimizationP4CityPfPiS1_P17curandStateXORWOWii_param_2];
	ld.param.u64 	%rd20, [_Z21antColonyOptimizationP4CityPfPiS1_P17curandStateXORWOWii_param_3];
	ld.param.u64 	%rd21, [_Z21antColonyOptimizationP4CityPfPiS1_P17curandStateXORWOWii_param_4];
	ld.param.u32 	%r39, [_Z21antColonyOptimizationP4CityPfPiS1_P17curandStateXORWOWii_param_5];
	ld.param.u32 	%r40, [_Z21antColonyOptimizationP4CityPfPiS1_P17curandStateXORWOWii_param_6];
	cvta.to.global.u64 	%rd1, %rd22;
	add.u64 	%rd2, %SPL, 0;
	mov.u32 	%r41, %ctaid.x;
	mov.u32 	%r42, %ntid.x;
	mov.u32 	%r43, %tid.x;
	mad.lo.s32 	%r1, %r41, %r42, %r43;
	setp.ge.s32 	%p1, %r1, %r40;
	@%p1 bra 	$L__BB1_19;
	cvta.to.global.u64 	%rd3, %rd21;
	cvta.to.global.u64 	%rd4, %rd19;
	mul.lo.s32 	%r2, %r39, %r1;
	mul.wide.s32 	%rd24, %r2, 4;
	add.s64 	%rd5, %rd4, %rd24;
	add.s32 	%r3, %r39, -1;
	setp.lt.s32 	%p2, %r39, 2;
	mov.f32 	%f312, 0f00000000;
	@%p2 bra 	$L__BB1_18;
	mul.wide.s32 	%rd25, %r1, 48;
	add.s64 	%rd26, %rd3, %rd25;
	ld.global.v2.u32 	{%r99, %r104}, [%rd26];
	ld.global.v2.u32 	{%r103, %r102}, [%rd26+8];
	ld.global.v2.u32 	{%r101, %r100}, [%rd26+16];
	neg.s32 	%r10, %r39;
	cvta.to.global.u64 	%rd7, %rd18;
	mov.b32 	%r98, 0;
	add.s64 	%rd31, %rd24, %rd4;
$L__BB1_3:
	mov.u32 	%r16, %r104;
	mov.u32 	%r104, %r103;
	mov.u32 	%r103, %r102;
	mov.u32 	%r102, %r101;
	mov.u32 	%r101, %r100;
	mov.u32 	%r106, %r98;
	mul.wide.u32 	%rd27, %r106, 4;
	add.s64 	%rd9, %rd5, %rd27;
	add.s32 	%r98, %r106, 1;
	ld.global.u32 	%r45, [%rd9];
	mul.lo.s32 	%r22, %r45, %r39;
	mul.wide.s32 	%rd28, %r45, 8;
	add.s64 	%rd29, %rd1, %rd28;
	ld.global.f32 	%f3, [%rd29];
	ld.global.f32 	%f4, [%rd29+4];
	add.s32 	%r105, %r10, %r106;
	add.s64 	%rd30, %rd2, %rd27;
	add.s64 	%rd96, %rd30, 4;
	add.s64 	%rd32, %rd31, %rd27;
	add.s64 	%rd95, %rd32, 4;
	mov.f32 	%f299, 0f00000000;
$L__BB1_4:
	ld.global.u32 	%r25, [%rd95];
	add.s32 	%r46, %r25, %r22;
	mul.wide.s32 	%rd33, %r46, 4;
	add.s64 	%rd34, %rd7, %rd33;
	ld.global.f32 	%f6, [%rd34];
	abs.f32 	%f7, %f6;
	setp.lt.f32 	%p3, %f7, 0f00800000;
	mul.f32 	%f43, %f7, 0f4B800000;
	selp.f32 	%f44, %f43, %f7, %p3;
	selp.f32 	%f45, 0fC1C00000, 0f00000000, %p3;
	mov.b32 	%r47, %f44;
	add.s32 	%r48, %r47, -1060439283;
	and.b32  	%r49, %r48, -8388608;
	sub.s32 	%r50, %r47, %r49;
	mov.b32 	%f46, %r50;
	cvt.rn.f32.s32 	%f47, %r49;
	fma.rn.f32 	%f48, %f47, 0f34000000, %f45;
	add.f32 	%f49, %f46, 0fBF800000;
	add.f32 	%f50, %f46, 0f3F800000;
	rcp.approx.ftz.f32 	%f51, %f50;
	add.f32 	%f52, %f49, %f49;
	mul.f32 	%f53, %f52, %f51;
	mul.f32 	%f54, %f53, %f53;
	sub.f32 	%f55, %f49, %f53;
	add.f32 	%f56, %f55, %f55;
	neg.f32 	%f57, %f53;
	fma.rn.f32 	%f58, %f57, %f49, %f56;
	mul.rn.f32 	%f59, %f51, %f58;
	fma.rn.f32 	%f60, %f54, 0f3A2C32E4, 0f3B52E7DB;
	fma.rn.f32 	%f61, %f60, %f54, 0f3C93BB73;
	fma.rn.f32 	%f62, %f61, %f54, 0f3DF6384F;
	mul.rn.f32 	%f63, %f62, %f54;
	fma.rn.f32 	%f64, %f53, 0f3FB8AA3B, %f48;
	sub.f32 	%f65, %f48, %f64;
	fma.rn.f32 	%f66, %f53, 0f3FB8AA3B, %f65;
	fma.rn.f32 	%f67, %f59, 0f3FB8AA3B, %f66;
	fma.rn.f32 	%f68, %f53, 0f32A55E34, %f67;
	mul.f32 	%f69, %f63, 0f40400000;
	fma.rn.f32 	%f70, %f69, %f59, %f68;
	fma.rn.f32 	%f71, %f63, %f53, %f70;
	add.rn.f32 	%f72, %f64, %f71;
	neg.f32 	%f73, %f64;
	add.rn.f32 	%f74, %f72, %f73;
	neg.f32 	%f75, %f74;
	add.rn.f32 	%f76, %f71, %f75;
	mov.f32 	%f300, 0f3F800000;
	mul.rn.f32 	%f77, %f72, %f300;
	sub.f32 	%f78, %f72, %f77;
	add.f32 	%f79, %f76, %f78;
	cvt.rni.f32.f32 	%f80, %f77;
	sub.f32 	%f81, %f77, %f80;
	add.f32 	%f82, %f81, %f79;
	fma.rn.f32 	%f83, %f82, 0f391FCB8E, 0f3AAF85ED;
	fma.rn.f32 	%f84, %f83, %f82, 0f3C1D9856;
	fma.rn.f32 	%f85, %f84, %f82, 0f3D6357BB;
	fma.rn.f32 	%f86, %f85, %f82, 0f3E75FDEC;
	fma.rn.f32 	%f87, %f86, %f82, 0f3F317218;
	fma.rn.f32 	%f88, %f87, %f82, 0f3F800000;
	cvt.rzi.s32.f32 	%r51, %f80;
	setp.gt.f32 	%p4, %f80, 0f00000000;
	selp.b32 	%r52, 0, -2097152000, %p4;
	add.s32 	%r53, %r52, 2130706432;
	mov.b32 	%f89, %r53;
	mul.f32 	%f90, %f88, %f89;
	shl.b32 	%r54, %r51, 23;
	sub.s32 	%r55, %r54, %r52;
	mov.b32 	%f91, %r55;
	mul.f32 	%f92, %f90, %f91;
	abs.f32 	%f93, %f77;
	setp.gt.f32 	%p5, %f93, 0f43180000;
	setp.lt.f32 	%p6, %f77, 0f00000000;
	selp.f32 	%f94, 0f00000000, 0f7F800000, %p6;
	selp.f32 	%f8, %f94, %f92, %p5;
	setp.eq.f32 	%p7, %f6, 0f3F800000;
	@%p7 bra 	$L__BB1_24;
	setp.num.f32 	%p8, %f7, %f7;
	@%p8 bra 	$L__BB1_20;
	mov.f32 	%f95, 0f3F800000;
	add.rn.f32 	%f300, %f6, %f95;
	bra.uni 	$L__BB1_24;
$L__BB1_7:
	add.s32 	%r75, %r39, -2;
	and.b32  	%r11, %r3, 7;
	setp.lt.u32 	%p27, %r75, 7;
	mov.f32 	%f312, 0f00000000;
	mov.b32 	%r108, 0;
	@%p27 bra 	$L__BB1_10;
	and.b32  	%r108, %r3, -8;
	ld.global.u32 	%r76, [%rd5];
	mul.wide.s32 	%rd41, %r76, 8;
	add.s64 	%rd42, %rd1, %rd41;
	ld.global.f32 	%f304, [%rd42];
	ld.global.f32 	%f303, [%rd42+4];
	neg.s32 	%r107, %r108;
	add.s64 	%rd43, %rd24, %rd4;
	add.s64 	%rd97, %rd43, 16;
	mov.f32 	%f312, 0f00000000;
$L__BB1_9:
	.pragma "nounroll";
	ld.global.u32 	%r77, [%rd97+-12];
	mul.wide.s32 	%rd44, %r77, 8;
	add.s64 	%rd45, %rd1, %rd44;
	ld.global.f32 	%f167, [%rd45];
	sub.f32 	%f168, %f304, %f167;
	ld.global.f32 	%f169, [%rd45+4];
	sub.f32 	%f170, %f303, %f169;
	mul.f32 	%f171, %f170, %f170;
	fma.rn.f32 	%f172, %f168, %f168, %f171;
	sqrt.rn.f32 	%f173, %f172;
	add.f32 	%f174, %f312, %f173;
	ld.global.u32 	%r78, [%rd97+-8];
	mul.wide.s32 	%rd46, %r78, 8;
	add.s64 	%rd47, %rd1, %rd46;
	ld.global.f32 	%f175, [%rd47];
	sub.f32 	%f176, %f167, %f175;
	ld.global.f32 	%f177, [%rd47+4];
	sub.f32 	%f178, %f169, %f177;
	mul.f32 	%f179, %f178, %f178;
	fma.rn.f32 	%f180, %f176, %f176, %f179;
	sqrt.rn.f32 	%f181, %f180;
	add.f32 	%f182, %f174, %f181;
	ld.global.u32 	%r79, [%rd97+-4];
	mul.wide.s32 	%rd48, %r79, 8;
	add.s64 	%rd49, %rd1, %rd48;
	ld.global.f32 	%f183, [%rd49];
	sub.f32 	%f184, %f175, %f183;
	ld.global.f32 	%f185, [%rd49+4];
	sub.f32 	%f186, %f177, %f185;
	mul.f32 	%f187, %f186, %f186;
	fma.rn.f32 	%f188, %f184, %f184, %f187;
	sqrt.rn.f32 	%f189, %f188;
	add.f32 	%f190, %f182, %f189;
	ld.global.u32 	%r80, [%rd97];
	mul.wide.s32 	%rd50, %r80, 8;
	add.s64 	%rd51, %rd1, %rd50;
	ld.global.f32 	%f191, [%rd51];
	sub.f32 	%f192, %f183, %f191;
	ld.global.f32 	%f193, [%rd51+4];
	sub.f32 	%f194, %f185, %f193;
	mul.f32 	%f195, %f194, %f194;
	fma.rn.f32 	%f196, %f192, %f192, %f195;
	sqrt.rn.f32 	%f197, %f196;
	add.f32 	%f198, %f190, %f197;
	ld.global.u32 	%r81, [%rd97+4];
	mul.wide.s32 	%rd52, %r81, 8;
	add.s64 	%rd53, %rd1, %rd52;
	ld.global.f32 	%f199, [%rd53];
	sub.f32 	%f200, %f191, %f199;
	ld.global.f32 	%f201, [%rd53+4];
	sub.f32 	%f202, %f193, %f201;
	mul.f32 	%f203, %f202, %f202;
	fma.rn.f32 	%f204, %f200, %f200, %f203;
	sqrt.rn.f32 	%f205, %f204;
	add.f32 	%f206, %f198, %f205;
	ld.global.u32 	%r82, [%rd97+8];
	mul.wide.s32 	%rd54, %r82, 8;
	add.s64 	%rd55, %rd1, %rd54;
	ld.global.f32 	%f207, [%rd55];
	sub.f32 	%f208, %f199, %f207;
	ld.global.f32 	%f209, [%rd55+4];
	sub.f32 	%f210, %f201, %f209;
	mul.f32 	%f211, %f210, %f210;
	fma.rn.f32 	%f212, %f208, %f208, %f211;
	sqrt.rn.f32 	%f213, %f212;
	add.f32 	%f214, %f206, %f213;
	ld.global.u32 	%r83, [%rd97+12];
	mul.wide.s32 	%rd56, %r83, 8;
	add.s64 	%rd57, %rd1, %rd56;
	ld.global.f32 	%f215, [%rd57];
	sub.f32 	%f216, %f207, %f215;
	ld.global.f32 	%f217, [%rd57+4];
	sub.f32 	%f218, %f209, %f217;
	mul.f32 	%f219, %f218, %f218;
	fma.rn.f32 	%f220, %f216, %f216, %f219;
	sqrt.rn.f32 	%f221, %f220;
	add.f32 	%f222, %f214, %f221;
	ld.global.u32 	%r84, [%rd97+16];
	mul.wide.s32 	%rd58, %r84, 8;
	add.s64 	%rd59, %rd1, %rd58;
	ld.global.f32 	%f304, [%rd59];
	sub.f32 	%f223, %f215, %f304;
	ld.global.f32 	%f303, [%rd59+4];
	sub.f32 	%f224, %f217, %f303;
	mul.f32 	%f225, %f224, %f224;
	fma.rn.f32 	%f226, %f223, %f223, %f225;
	sqrt.rn.f32 	%f227, %f226;
	add.f32 	%f312, %f222, %f227;
	add.s32 	%r107, %r107, 8;
	add.s64 	%rd97, %rd97, 32;
	setp.ne.s32 	%p28, %r107, 0;
	@%p28 bra 	$L__BB1_9;
$L__BB1_10:
	setp.eq.s32 	%p29, %r11, 0;
	@%p29 bra 	$L__BB1_18;
	and.b32  	%r34, %r3, 3;
	setp.lt.u32 	%p30, %r11, 4;
	@%p30 bra 	$L__BB1_13;
	mul.wide.u32 	%rd60, %r108, 4;
	add.s64 	%rd61, %rd5, %rd60;
	ld.global.u32 	%r85, [%rd61];
	mul.wide.s32 	%rd62, %r85, 8;
	add.s64 	%rd63, %rd1, %rd62;
	ld.global.u32 	%r86, [%rd61+4];
	mul.wide.s32 	%rd64, %r86, 8;
	add.s64 	%rd65, %rd1, %rd64;
	ld.global.f32 	%f229, [%rd63];
	ld.global.f32 	%f230, [%rd65];
	sub.f32 	%f231, %f229, %f230;
	ld.global.f32 	%f232, [%rd63+4];
	ld.global.f32 	%f233, [%rd65+4];
	sub.f32 	%f234, %f232, %f233;
	mul.f32 	%f235, %f234, %f234;
	fma.rn.f32 	%f236, %f231, %f231, %f235;
	sqrt.rn.f32 	%f237, %f236;
	add.f32 	%f238, %f312, %f237;
	ld.global.u32 	%r87, [%rd61+8];
	mul.wide.s32 	%rd66, %r87, 8;
	add.s64 	%rd67, %rd1, %rd66;
	ld.global.f32 	%f239, [%rd67];
	sub.f32 	%f240, %f230, %f239;
	ld.global.f32 	%f241, [%rd67+4];
	sub.f32 	%f242, %f233, %f241;
	mul.f32 	%f243, %f242, %f242;
	fma.rn.f32 	%f244, %f240, %f240, %f243;
	sqrt.rn.f32 	%f245, %f244;
	add.f32 	%f246, %f238, %f245;
	ld.global.u32 	%r88, [%rd61+12];
	mul.wide.s32 	%rd68, %r88, 8;
	add.s64 	%rd69, %rd1, %rd68;
	ld.global.f32 	%f247, [%rd69];
	sub.f32 	%f248, %f239, %f247;
	ld.global.f32 	%f249, [%rd69+4];
	sub.f32 	%f250, %f241, %f249;
	mul.f32 	%f251, %f250, %f250;
	fma.rn.f32 	%f252, %f248, %f248, %f251;
	sqrt.rn.f32 	%f253, %f252;
	add.f32 	%f254, %f246, %f253;
	add.s32 	%r108, %r108, 4;
	ld.global.u32 	%r89, [%rd61+16];
	mul.wide.s32 	%rd70, %r89, 8;
	add.s64 	%rd71, %rd1, %rd70;
	ld.global.f32 	%f255, [%rd71];
	sub.f32 	%f256, %f247, %f255;
	ld.global.f32 	%f257, [%rd71+4];
	sub.f32 	%f258, %f249, %f257;
	mul.f32 	%f259, %f258, %f258;
	fma.rn.f32 	%f260, %f256, %f256, %f259;
	sqrt.rn.f32 	%f261, %f260;
	add.f32 	%f312, %f254, %f261;
$L__BB1_13:
	setp.eq.s32 	%p31, %r34, 0;
	@%p31 bra 	$L__BB1_18;
	setp.eq.s32 	%p32, %r34, 1;
	@%p32 bra 	$L__BB1_16;
	mul.wide.u32 	%rd72, %r108, 4;
	add.s64 	%rd73, %rd5, %rd72;
	ld.global.u32 	%r90, [%rd73];
	mul.wide.s32 	%rd74, %r90, 8;
	add.s64 	%rd75, %rd1, %rd74;
	ld.global.u32 	%r91, [%rd73+4];
	mul.wide.s32 	%rd76, %r91, 8;
	add.s64 	%rd77, %rd1, %rd76;
	ld.global.f32 	%f263, [%rd75];
	ld.global.f32 	%f264, [%rd77];
	sub.f32 	%f265, %f263, %f264;
	ld.global.f32 	%f266, [%rd75+4];
	ld.global.f32 	%f267, [%rd77+4];
	sub.f32 	%f268, %f266, %f267;
	mul.f32 	%f269, %f268, %f268;
	fma.rn.f32 	%f270, %f265, %f265, %f269;
	sqrt.rn.f32 	%f271, %f270;
	add.f32 	%f272, %f312, %f271;
	add.s32 	%r108, %r108, 2;
	ld.global.u32 	%r92, [%rd73+8];
	mul.wide.s32 	%rd78, %r92, 8;
	add.s64 	%rd79, %rd1, %rd78;
	ld.global.f32 	%f273, [%rd79];
	sub.f32 	%f274, %f264, %f273;
	ld.global.f32 	%f275, [%rd79+4];
	sub.f32 	%f276, %f267, %f275;
	mul.f32 	%f277, %f276, %f276;
	fma.rn.f32 	%f278, %f274, %f274, %f277;
	sqrt.rn.f32 	%f279, %f278;
	add.f32 	%f312, %f272, %f279;
$L__BB1_16:
	and.b32  	%r93, %r3, 1;
	setp.eq.b32 	%p33, %r93, 1;
	not.pred 	%p34, %p33;
	@%p34 bra 	$L__BB1_18;
	mul.wide.u32 	%rd80, %r108, 4;
	add.s64 	%rd81, %rd5, %rd80;
	ld.global.u32 	%r94, [%rd81];
	mul.wide.s32 	%rd82, %r94, 8;
	add.s64 	%rd83, %rd1, %rd82;
	ld.global.u32 	%r95, [%rd81+4];
	mul.wide.s32 	%rd84, %r95, 8;
	add.s64 	%rd85, %rd1, %rd84;
	ld.global.f32 	%f280, [%rd83];
	ld.global.f32 	%f281, [%rd85];
	sub.f32 	%f282, %f280, %f281;
	ld.global.f32 	%f283, [%rd83+4];
	ld.global.f32 	%f284, [%rd85+4];
	sub.f32 	%f285, %f283, %f284;
	mul.f32 	%f286, %f285, %f285;
	fma.rn.f32 	%f287, %f282, %f282, %f286;
	sqrt.rn.f32 	%f288, %f287;
	add.f32 	%f312, %f312, %f288;
$L__BB1_18:
	mul.wide.s32 	%rd86, %r3, 4;
	add.s64 	%rd87, %rd5, %rd86;
	ld.global.u32 	%r96, [%rd87];
	mul.wide.s32 	%rd88, %r96, 8;
	add.s64 	%rd89, %rd1, %rd88;
	ld.global.u32 	%r97, [%rd5];
	mul.wide.s32 	%rd90, %r97, 8;
	add.s64 	%rd91, %rd1, %rd90;
	ld.global.f32 	%f289, [%rd89];
	ld.global.f32 	%f290, [%rd91];
	sub.f32 	%f291, %f289, %f290;
	ld.global.f32 	%f292, [%rd89+4];
	ld.global.f32 	%f293, [%rd91+4];
	sub.f32 	%f294, %f292, %f293;
	mul.f32 	%f295, %f294, %f294;
	fma.rn.f32 	%f296, %f291, %f291, %f295;
	sqrt.rn.f32 	%f297, %f296;
	add.f32 	%f298, %f312, %f297;
	cvta.to.global.u64 	%rd92, %rd20;
	mul.wide.s32 	%rd93, %r1, 4;
	add.s64 	%rd94, %rd92, %rd93;
	st.global.f32 	[%rd94], %f298;
$L__BB1_19:
	ret;
$L__BB1_20:
	setp.neu.f32 	%p9, %f6, 0f00000000;
	setp.neu.f32 	%p10, %f7, 0f7F800000;
	and.pred  	%p11, %p9, %p10;
	@%p11 bra 	$L__BB1_22;
	add.f32 	%f300, %f6, %f6;
	bra.uni 	$L__BB1_24;
$L__BB1_22:
	setp.geu.f32 	%p12, %f6, 0f00000000;
	mov.f32 	%f300, %f8;
	@%p12 bra 	$L__BB1_24;
	neg.f32 	%f300, %f8;
$L__BB1_24:
	mul.wide.s32 	%rd35, %r25, 8;
	add.s64 	%rd36, %rd1, %rd35;
	ld.global.f32 	%f97, [%rd36];
	sub.f32 	%f98, %f3, %f97;
	ld.global.f32 	%f99, [%rd36+4];
	sub.f32 	%f100, %f4, %f99;
	mul.f32 	%f101, %f100, %f100;
	fma.rn.f32 	%f102, %f98, %f98, %f101;
	sqrt.rn.f32 	%f103, %f102;
	rcp.rn.f32 	%f13, %f103;
	abs.f32 	%f14, %f13;
	setp.lt.f32 	%p13, %f14, 0f00800000;
	mul.f32 	%f104, %f14, 0f4B800000;
	selp.f32 	%f105, %f104, %f14, %p13;
	selp.f32 	%f106, 0fC1C00000, 0f00000000, %p13;
	mov.b32 	%r56, %f105;
	add.s32 	%r57, %r56, -1060439283;
	and.b32  	%r58, %r57, -8388608;
	sub.s32 	%r59, %r56, %r58;
	mov.b32 	%f107, %r59;
	cvt.rn.f32.s32 	%f108, %r58;
	fma.rn.f32 	%f109, %f108, 0f34000000, %f106;
	add.f32 	%f110, %f107, 0fBF800000;
	add.f32 	%f111, %f107, 0f3F800000;
	rcp.approx.ftz.f32 	%f112, %f111;
	add.f32 	%f113, %f110, %f110;
	mul.f32 	%f114, %f113, %f112;
	mul.f32 	%f115, %f114, %f114;
	sub.f32 	%f116, %f110, %f114;
	add.f32 	%f117, %f116, %f116;
	neg.f32 	%f118, %f114;
	fma.rn.f32 	%f119, %f118, %f110, %f117;
	mul.rn.f32 	%f120, %f112, %f119;
	fma.rn.f32 	%f121, %f115, 0f3A2C32E4, 0f3B52E7DB;
	fma.rn.f32 	%f122, %f121, %f115, 0f3C93BB73;
	fma.rn.f32 	%f123, %f122, %f115, 0f3DF6384F;
	mul.rn.f32 	%f124, %f123, %f115;
	fma.rn.f32 	%f125, %f114, 0f3FB8AA3B, %f109;
	sub.f32 	%f126, %f109, %f125;
	fma.rn.f32 	%f127, %f114, 0f3FB8AA3B, %f126;
	fma.rn.f32 	%f128, %f120, 0f3FB8AA3B, %f127;
	fma.rn.f32 	%f129, %f114, 0f32A55E34, %f128;
	mul.f32 	%f130, %f124, 0f40400000;
	fma.rn.f32 	%f131, %f130, %f120, %f129;
	fma.rn.f32 	%f132, %f124, %f114, %f131;
	add.rn.f32 	%f133, %f125, %f132;
	neg.f32 	%f134, %f125;
	add.rn.f32 	%f135, %f133, %f134;
	neg.f32 	%f136, %f135;
	add.rn.f32 	%f137, %f132, %f136;
	mov.f32 	%f138, 0f40A00000;
	mul.rn.f32 	%f139, %f133, %f138;
	neg.f32 	%f140, %f139;
	fma.rn.f32 	%f141, %f133, 0f40A00000, %f140;
	fma.rn.f32 	%f142, %f137, 0f40A00000, %f141;
	cvt.rni.f32.f32 	%f143, %f139;
	sub.f32 	%f144, %f139, %f143;
	add.f32 	%f145, %f144, %f142;
	fma.rn.f32 	%f146, %f145, 0f391FCB8E, 0f3AAF85ED;
	fma.rn.f32 	%f147, %f146, %f145, 0f3C1D9856;
	fma.rn.f32 	%f148, %f147, %f145, 0f3D6357BB;
	fma.rn.f32 	%f149, %f148, %f145, 0f3E75FDEC;
	fma.rn.f32 	%f150, %f149, %f145, 0f3F317218;
	fma.rn.f32 	%f151, %f150, %f145, 0f3F800000;
	cvt.rzi.s32.f32 	%r60, %f143;
	setp.gt.f32 	%p14, %f143, 0f00000000;
	selp.b32 	%r61, 0, -2097152000, %p14;
	add.s32 	%r62, %r61, 2130706432;
	mov.b32 	%f152, %r62;
	mul.f32 	%f153, %f151, %f152;
	shl.b32 	%r63, %r60, 23;
	sub.s32 	%r64, %r63, %r61;
	mov.b32 	%f154, %r64;
	mul.f32 	%f155, %f153, %f154;
	abs.f32 	%f156, %f139;
	setp.gt.f32 	%p15, %f156, 0f43180000;
	setp.lt.f32 	%p16, %f139, 0f00000000;
	selp.f32 	%f157, 0f00000000, 0f7F800000, %p16;
	selp.f32 	%f15, %f157, %f155, %p15;
	setp.eq.f32 	%p17, %f13, 0f3F800000;
	mov.f32 	%f301, 0f3F800000;
	@%p17 bra 	$L__BB1_31;
	setp.num.f32 	%p18, %f14, %f14;
	@%p18 bra 	$L__BB1_27;
	mov.f32 	%f158, 0f40A00000;
	add.rn.f32 	%f301, %f13, %f158;
	bra.uni 	$L__BB1_31;
$L__BB1_27:
	setp.neu.f32 	%p19, %f13, 0f00000000;
	setp.neu.f32 	%p20, %f14, 0f7F800000;
	and.pred  	%p21, %p19, %p20;
	@%p21 bra 	$L__BB1_29;
	add.f32 	%f301, %f13, %f13;
	bra.uni 	$L__BB1_31;
$L__BB1_29:
	setp.geu.f32 	%p22, %f13, 0f00000000;
	mov.f32 	%f301, %f15;
	@%p22 bra 	$L__BB1_31;
	neg.f32 	%f301, %f15;
$L__BB1_31:
	mul.f32 	%f159, %f300, %f301;
	st.local.f32 	[%rd96], %f159;
	add.f32 	%f299, %f299, %f159;
	add.s32 	%r105, %r105, 1;
	add.s64 	%rd96, %rd96, 4;
	add.s64 	%rd95, %rd95, 4;
	setp.ne.s32 	%p23, %r105, -1;
	@%p23 bra 	$L__BB1_4;
	shr.u32 	%r65, %r16, 2;
	xor.b32  	%r66, %r65, %r16;
	shl.b32 	%r67, %r101, 4;
	shl.b32 	%r68, %r66, 1;
	xor.b32  	%r69, %r67, %r68;
	xor.b32  	%r70, %r69, %r101;
	xor.b32  	%r100, %r70, %r66;
	add.s32 	%r99, %r99, 362437;
	add.s32 	%r71, %r100, %r99;
	cvt.rn.f32.u32 	%f161, %r71;
	fma.rn.f32 	%f162, %f161, 0f2F800000, 0f2F000000;
	mul.f32 	%f21, %f162, %f299;
	mov.f32 	%f302, 0f00000000;
$L__BB1_33:
	add.s32 	%r30, %r106, 1;
	setp.ge.s32 	%p24, %r30, %r39;
	@%p24 bra 	$L__BB1_36;
	mul.wide.u32 	%rd37, %r106, 4;
	add.s64 	%rd38, %rd2, %rd37;
	ld.local.f32 	%f163, [%rd38+4];
	add.f32 	%f302, %f302, %f163;
	setp.ltu.f32 	%p25, %f302, %f21;
	mov.u32 	%r106, %r30;
	@%p25 bra 	$L__BB1_33;
	ld.global.u32 	%r72, [%rd9+4];
	add.s64 	%rd40, %rd5, %rd37;
	ld.global.u32 	%r73, [%rd40+4];
	st.global.u32 	[%rd9+4], %r73;
	st.global.u32 	[%rd40+4], %r72;
$L__BB1_36:
	setp.eq.s32 	%p26, %r98, %r3;
	@%p26 bra 	$L__BB1_7;
	bra.uni 	$L__BB1_3;

}
	// .globl	_Z16updatePheromonesPfPiS_ii
.visible .entry _Z16updatePheromonesPfPiS_ii(
	.param .u64 .ptr .align 1 _Z16updatePheromonesPfPiS_ii_param_0,
	.param .u64 .ptr .align 1 _Z16updatePheromonesPfPiS_ii_param_1,
	.param .u64 .ptr .align 1 _Z16updatePheromonesPfPiS_ii_param_2,
	.param .u32 _Z16updatePheromonesPfPiS_ii_param_3,
	.param .u32 _Z16updatePheromonesPfPiS_ii_param_4
)
{
	.reg .pred 	%p<12>;
	.reg .b32 	%r<93>;
	.reg .b32 	%f<40>;
	.reg .b64 	%rd<91>;

	ld.param.u64 	%rd8, [_Z16updatePheromonesPfPiS_ii_param_0];
	ld.param.u64 	%rd9, [_Z16updatePheromonesPfPiS_ii_param_1];
	ld.param.u64 	%rd7, [_Z16updatePheromonesPfPiS_ii_param_2];
	ld.param.u32 	%r15, [_Z16updatePheromonesPfPiS_ii_param_3];
	ld.param.u32 	%r16, [_Z16updatePheromonesPfPiS_ii_param_4];
	cvta.to.global.u64 	%rd1, %rd9;
	cvta.to.global.u64 	%rd2, %rd8;
	mov.u32 	%r17, %ctaid.x;
	mov.u32 	%r18, %ntid.x;
	mov.u32 	%r19, %tid.x;
	mad.lo.s32 	%r1, %r17, %r18, %r19;
	mul.lo.s32 	%r20, %r15, %r15;
	setp.ge.s32 	%p1, %r1, %r20;
	@%p1 bra 	$L__BB2_2;
	mul.wide.s32 	%rd10, %r1, 4;
	add.s64 	%rd11, %rd2, %rd10;
	ld.global.f32 	%f3, [%rd11];
	mul.f32 	%f4, %f3, 0f3F000000;
	st.global.f32 	[%rd11], %f4;
$L__BB2_2:
	bar.sync 	0;
	setp.ge.s32 	%p2, %r1, %r16;
	@%p2 bra 	$L__BB2_16;
	mul.lo.s32 	%r2, %r15, %r1;
	mul.wide.s32 	%rd12, %r2, 4;
	add.s64 	%rd3, %rd1, %rd12;
	cvta.to.global.u64 	%rd13, %rd7;
	mul.wide.s32 	%rd14, %r1, 4;
	add.s64 	%rd15, %rd13, %rd14;
	ld.global.f32 	%f1, [%rd15];
	add.s32 	%r3, %r15, -1;
	setp.lt.s32 	%p3, %r15, 2;
	@%p3 bra 	$L__BB2_15;
	mov.f32 	%f5, 0f42C80000;
	div.rn.f32 	%f2, %f5, %f1;
	add.s32 	%r22, %r15, -2;
	and.b32  	%r4, %r3, 7;
	setp.lt.u32 	%p4, %r22, 7;
	mov.b32 	%r91, 0;
	@%p4 bra 	$L__BB2_7;
	and.b32  	%r23, %r3, -8;
	neg.s32 	%r89, %r23;
	add.s64 	%rd17, %rd12, %rd1;
	add.s64 	%rd90, %rd17, 16;
$L__BB2_6:
	.pragma "nounroll";
	and.b32  	%r91, %r3, -8;
	ld.global.u32 	%r24, [%rd90+-16];
	ld.global.u32 	%r25, [%rd90+-12];
	mad.lo.s32 	%r26, %r24, %r15, %r25;
	mul.wide.s32 	%rd18, %r26, 4;
	add.s64 	%rd19, %rd2, %rd18;
	atom.global.add.f32 	%f6, [%rd19], %f2;
	mad.lo.s32 	%r27, %r25, %r15, %r24;
	mul.wide.s32 	%rd20, %r27, 4;
	add.s64 	%rd21, %rd2, %rd20;
	atom.global.add.f32 	%f7, [%rd21], %f2;
	ld.global.u32 	%r28, [%rd90+-12];
	ld.global.u32 	%r29, [%rd90+-8];
	mad.lo.s32 	%r30, %r28, %r15, %r29;
	mul.wide.s32 	%rd22, %r30, 4;
	add.s64 	%rd23, %rd2, %rd22;
	atom.global.add.f32 	%f8, [%rd23], %f2;
	mad.lo.s32 	%r31, %r29, %r15, %r28;
	mul.wide.s32 	%rd24, %r31, 4;
	add.s64 	%rd25, %rd2, %rd24;
	atom.global.add.f32 	%f9, [%rd25], %f2;
	ld.global.u32 	%r32, [%rd90+-8];
	ld.global.u32 	%r33, [%rd90+-4];
	mad.lo.s32 	%r34, %r32, %r15, %r33;
	mul.wide.s32 	%rd26, %r34, 4;
	add.s64 	%rd27, %rd2, %rd26;
	atom.global.add.f32 	%f10, [%rd27], %f2;
	mad.lo.s32 	%r35, %r33, %r15, %r32;
	mul.wide.s32 	%rd28, %r35, 4;
	add.s64 	%rd29, %rd2, %rd28;
	atom.global.add.f32 	%f11, [%rd29], %f2;
	ld.global.u32 	%r36, [%rd90+-4];
	ld.global.u32 	%r37, [%rd90];
	mad.lo.s32 	%r38, %r36, %r15, %r37;
	mul.wide.s32 	%rd30, %r38, 4;
	add.s64 	%rd31, %rd2, %rd30;
	atom.global.add.f32 	%f12, [%rd31], %f2;
	mad.lo.s32 	%r39, %r37, %r15, %r36;
	mul.wide.s32 	%rd32, %r39, 4;
	add.s64 	%rd33, %rd2, %rd32;
	atom.global.add.f32 	%f13, [%rd33], %f2;
	ld.global.u32 	%r40, [%rd90];
	ld.global.u32 	%r41, [%rd90+4];
	mad.lo.s32 	%r42, %r40, %r15, %r41;
	mul.wide.s32 	%rd34, %r42, 4;
	add.s64 	%rd35, %rd2, %rd34;
	atom.global.add.f32 	%f14, [%rd35], %f2;
	mad.lo.s32 	%r43, %r41, %r15, %r40;
	mul.wide.s32 	%rd36, %r43, 4;
	add.s64 	%rd37, %rd2, %rd36;
	atom.global.add.f32 	%f15, [%rd37], %f2;
	ld.global.u32 	%r44, [%rd90+4];
	ld.global.u32 	%r45, [%rd90+8];
	mad.lo.s32 	%r46, %r44, %r15, %r45;
	mul.wide.s32 	%rd38, %r46, 4;
	add.s64 	%rd39, %rd2, %rd38;
	atom.global.add.f32 	%f16, [%rd39], %f2;
	mad.lo.s32 	%r47, %r45, %r15, %r44;
	mul.wide.s32 	%rd40, %r47, 4;
	add.s64 	%rd41, %rd2, %rd40;
	atom.global.add.f32 	%f17, [%rd41], %f2;
	ld.global.u32 	%r48, [%rd90+8];
	ld.global.u32 	%r49, [%rd90+12];
	mad.lo.s32 	%r50, %r48, %r15, %r49;
	mul.wide.s32 	%rd42, %r50, 4;
	add.s64 	%rd43, %rd2, %rd42;
	atom.global.add.f32 	%f18, [%rd43], %f2;
	mad.lo.s32 	%r51, %r49, %r15, %r48;
	mul.wide.s32 	%rd44, %r51, 4;
	add.s64 	%rd45, %rd2, %rd44;
	atom.global.add.f32 	%f19, [%rd45], %f2;
	ld.global.u32 	%r52, [%rd90+12];
	ld.global.u32 	%r53, [%rd90+16];
	mad.lo.s32 	%r54, %r52, %r15, %r53;
	mul.wide.s32 	%rd46, %r54, 4;
	add.s64 	%rd47, %rd2, %rd46;
	atom.global.add.f32 	%f20, [%rd47], %f2;
	mad.lo.s32 	%r55, %r53, %r15, %r52;
	mul.wide.s32 	%rd48, %r55, 4;
	add.s64 	%rd49, %rd2, %rd48;
	atom.global.add.f32 	%f21, [%rd49], %f2;
	add.s32 	%r89, %r89, 8;
	add.s64 	%rd90, %rd90, 32;
	setp.ne.s32 	%p5, %r89, 0;
	@%p5 bra 	$L__BB2_6;
$L__BB2_7:
	setp.eq.s32 	%p6, %r4, 0;
	@%p6 bra 	$L__BB2_15;
	and.b32  	%r10, %r3, 3;
	setp.lt.u32 	%p7, %r4, 4;
	@%p7 bra 	$L__BB2_10;
	mul.wide.u32 	%rd50, %r91, 4;
	add.s64 	%rd51, %rd3, %rd50;
	ld.global.u32 	%r56, [%rd51];
	ld.global.u32 	%r57, [%rd51+4];
	mad.lo.s32 	%r58, %r56, %r15, %r57;
	mul.wide.s32 	%rd52, %r58, 4;
	add.s64 	%rd53, %rd2, %rd52;
	atom.global.add.f32 	%f22, [%rd53], %f2;
	mad.lo.s32 	%r59, %r57, %r15, %r56;
	mul.wide.s32 	%rd54, %r59, 4;
	add.s64 	%rd55, %rd2, %rd54;
	atom.global.add.f32 	%f23, [%rd55], %f2;
	ld.global.u32 	%r60, [%rd51+4];
	ld.global.u32 	%r61, [%rd51+8];
	mad.lo.s32 	%r62, %r60, %r15, %r61;
	mul.wide.s32 	%rd56, %r62, 4;
	add.s64 	%rd57, %rd2, %rd56;
	atom.global.add.f32 	%f24, [%rd57], %f2;
	mad.lo.s32 	%r63, %r61, %r15, %r60;
	mul.wide.s32 	%rd58, %r63, 4;
	add.s64 	%rd59, %rd2, %rd58;
	atom.global.add.f32 	%f25, [%rd59], %f2;
	ld.global.u32 	%r64, [%rd51+8];
	ld.global.u32 	%r65, [%rd51+12];
	mad.lo.s32 	%r66, %r64, %r15, %r65;
	mul.wide.s32 	%rd60, %r66, 4;
	add.s64 	%rd61, %rd2, %rd60;
	atom.global.add.f32 	%f26, [%rd61], %f2;
	mad.lo.s32 	%r67, %r65, %r15, %r64;
	mul.wide.s32 	%rd62, %r67, 4;
	add.s64 	%rd63, %rd2, %rd62;
	atom.global.add.f32 	%f27, [%rd63], %f2;
	ld.global.u32 	%r68, [%rd51+12];
	add.s32 	%r91, %r91, 4;
	ld.global.u32 	%r69, [%rd51+16];
	mad.lo.s32 	%r70, %r68, %r15, %r69;
	mul.wide.s32 	%rd64, %r70, 4;
	add.s64 	%rd65, %rd2, %rd64;
	atom.global.add.f32 	%f28, [%rd65], %f2;
	mad.lo.s32 	%r71, %r69, %r15, %r68;
	mul.wide.s32 	%rd66, %r71, 4;
	add.s64 	%rd67, %rd2, %rd66;
	atom.global.add.f32 	%f29, [%rd67], %f2;
$L__BB2_10:
	setp.eq.s32 	%p8, %r10, 0;
	@%p8 bra 	$L__BB2_15;
	setp.eq.s32 	%p9, %r10, 1;
	@%p9 bra 	$L__BB2_13;
	mul.wide.u32 	%rd68, %r91, 4;
	add.s64 	%rd69, %rd3, %rd68;
	ld.global.u32 	%r72, [%rd69];
	ld.global.u32 	%r73, [%rd69+4];
	mad.lo.s32 	%r74, %r72, %r15, %r73;
	mul.wide.s32 	%rd70, %r74, 4;
	add.s64 	%rd71, %rd2, %rd70;
	atom.global.add.f32 	%f30, [%rd71], %f2;
	mad.lo.s32 	%r75, %r73, %r15, %r72;
	mul.wide.s32 	%rd72, %r75, 4;
	add.s64 	%rd73, %rd2, %rd72;
	atom.global.add.f32 	%f31, [%rd73], %f2;
	ld.global.u32 	%r76, [%rd69+4];
	add.s32 	%r91, %r91, 2;
	ld.global.u32 	%r77, [%rd69+8];
	mad.lo.s32 	%r78, %r76, %r15, %r77;
	mul.wide.s32 	%rd74, %r78, 4;
	add.s64 	%rd75, %rd2, %rd74;
	atom.global.add.f32 	%f32, [%rd75], %f2;
	mad.lo.s32 	%r79, %r77, %r15, %r76;
	mul.wide.s32 	%rd76, %r79, 4;
	add.s64 	%rd77, %rd2, %rd76;
	atom.global.add.f32 	%f33, [%rd77], %f2;
$L__BB2_13:
	and.b32  	%r80, %r3, 1;
	setp.eq.b32 	%p10, %r80, 1;
	not.pred 	%p11, %p10;
	@%p11 bra 	$L__BB2_15;
	mul.wide.u32 	%rd78, %r91, 4;
	add.s64 	%rd79, %rd3, %rd78;
	ld.global.u32 	%r81, [%rd79];
	ld.global.u32 	%r82, [%rd79+4];
	mad.lo.s32 	%r83, %r81, %r15, %r82;
	mul.wide.s32 	%rd80, %r83, 4;
	add.s64 	%rd81, %rd2, %rd80;
	atom.global.add.f32 	%f34, [%rd81], %f2;
	mad.lo.s32 	%r84, %r82, %r15, %r81;
	mul.wide.s32 	%rd82, %r84, 4;
	add.s64 	%rd83, %rd2, %rd82;
	atom.global.add.f32 	%f35, [%rd83], %f2;
$L__BB2_15:
	mul.wide.s32 	%rd84, %r3, 4;
	add.s64 	%rd85, %rd3, %rd84;
	ld.global.u32 	%r85, [%rd85];
	ld.global.u32 	%r86, [%rd3];
	mad.lo.s32 	%r87, %r85, %r15, %r86;
	mul.wide.s32 	%rd86, %r87, 4;
	add.s64 	%rd87, %rd2, %rd86;
	mov.f32 	%f36, 0f42C80000;
	div.rn.f32 	%f37, %f36, %f1;
	atom.global.add.f32 	%f38, [%rd87], %f37;
	mad.lo.s32 	%r88, %r86, %r15, %r85;
	mul.wide.s32 	%rd88, %r88, 4;
	add.s64 	%rd89, %rd2, %rd88;
	atom.global.add.f32 	%f39, [%rd89], %f37;
$L__BB2_16:
	ret;

}


// ===== COMPILED SASS (sm_100) =====

	.target	sm_100

	.elftype	@"ET_EXEC"


//--------------------- .note.nv.tkinfo           --------------------------
	.section	.note.nv.tkinfo,"",@"SHT_NOTE"
	.sectionflags	@"SHF_NOTE_NV_TKINFO"
	.tkinfo
        /*0018*/ 	.word	0x00000002
        /*0030*/ 	.string	""
        /*0030*/ 	.string	"ptxas"
        /*0030*/ 	.string	"Cuda compilation tools, release 13.0, V13.0.88"
        /*0030*/ 	.string	"Build cuda_13.0.r13.0/compiler.36424714_0"
        /*0030*/ 	.string	"-arch sm_100 -m 64 "



//--------------------- .note.nv.cuinfo           --------------------------
	.section	.note.nv.cuinfo,"",@"SHT_NOTE"
	.sectionflags	@"SHF_NOTE_NV_CUINFO"
        /*0018*/ 	.short	0x0002
        /*001a*/ 	.short	0x0064
        /*001c*/ 	.short	0x0082
	.zero		2


//--------------------- .nv.info                  --------------------------
	.section	.nv.info,"",@"SHT_CUDA_INFO"
	.align	4


	//----- nvinfo : EIATTR_REGCOUNT
	.align		4
        /*0000*/ 	.byte	0x04, 0x2f
        /*0002*/ 	.short	(.L_10 - .L_9)
	.align		4
.L_9:
        /*0004*/ 	.word	index@(_Z14initializeAntsPiP17curandStateXORWOWii)
        /*0008*/ 	.word	0x00000020


	//----- nvinfo : EIATTR_FRAME_SIZE
	.align		4
.L_10:
        /*000c*/ 	.byte	0x04, 0x11
        /*000e*/ 	.short	(.L_12 - .L_11)
	.align		4
.L_11:
        /*0010*/ 	.word	index@(_Z14initializeAntsPiP17curandStateXORWOWii)
        /*0014*/ 	.word	0x00000000


	//----- nvinfo : EIATTR_REGCOUNT
	.align		4
.L_12:
        /*0018*/ 	.byte	0x04, 0x2f
        /*001a*/ 	.short	(.L_14 - .L_13)
	.align		4
.L_13:
        /*001c*/ 	.word	index@(_Z21antColonyOptimizationP4CityPfPiS1_P17curandStateXORWOWii)
        /*0020*/ 	.word	0x0000001f


	//----- nvinfo : EIATTR_FRAME_SIZE
	.align		4
.L_14:
        /*0024*/ 	.byte	0x04, 0x11
        /*0026*/ 	.short	(.L_16 - .L_15)
	.align		4
.L_15:
        /*0028*/ 	.word	index@($__internal_2_$__cuda_sm20_sqrt_rn_f32_slowpath)
        /*002c*/ 	.word	0x00000200


	//----- nvinfo : EIATTR_FRAME_SIZE
	.align		4
.L_16:
        /*0030*/ 	.byte	0x04, 0x11
        /*0032*/ 	.short	(.L_18 - .L_17)
	.align		4
.L_17:
        /*0034*/ 	.word	index@($__internal_1_$__cuda_sm20_rcp_rn_f32_slowpath)
        /*0038*/ 	.word	0x00000200


	//----- nvinfo : EIATTR_FRAME_SIZE
	.align		4
.L_18:
        /*003c*/ 	.byte	0x04, 0x11
        /*003e*/ 	.short	(.L_20 - .L_19)
	.align		4
.L_19:
        /*0040*/ 	.word	index@(_Z21antColonyOptimizationP4CityPfPiS1_P17curandStateXORWOWii)
        /*0044*/ 	.word	0x00000200


	//----- nvinfo : EIATTR_REGCOUNT
	.align		4
.L_20:
        /*0048*/ 	.byte	0x04, 0x2f
        /*004a*/ 	.short	(.L_22 - .L_21)
	.align		4
.L_21:
        /*004c*/ 	.word	index@(_Z16updatePheromonesPfPiS_ii)
        /*0050*/ 	.word	0x0000001a


	//----- nvinfo : EIATTR_FRAME_SIZE
	.align		4
.L_22:
        /*0054*/ 	.byte	0x04, 0x11
        /*0056*/ 	.short	(.L_24 - .L_23)
	.align		4
.L_23:
        /*0058*/ 	.word	index@($__internal_0_$__cuda_sm3x_div_rn_noftz_f32_slowpath)
        /*005c*/ 	.word	0x00000000


	//----- nvinfo : EIATTR_FRAME_SIZE
	.align		4
.L_24:
        /*0060*/ 	.byte	0x04, 0x11
        /*0062*/ 	.short	(.L_26 - .L_25)
	.align		4
.L_25:
        /*0064*/ 	.word	index@(_Z16updatePheromonesPfPiS_ii)
        /*0068*/ 	.word	0x00000000


	//----- nvinfo : EIATTR_MIN_STACK_SIZE
	.align		4
.L_26:
        /*006c*/ 	.byte	0x04, 0x12
        /*006e*/ 	.short	(.L_28 - .L_27)
	.align		4
.L_27:
        /*0070*/ 	.word	index@(_Z16updatePheromonesPfPiS_ii)
        /*0074*/ 	.word	0x00000000


	//----- nvinfo : EIATTR_MIN_STACK_SIZE
	.align		4
.L_28:
        /*0078*/ 	.byte	0x04, 0x12
        /*007a*/ 	.short	(.L_30 - .L_29)
	.align		4
.L_29:
        /*007c*/ 	.word	index@(_Z21antColonyOptimizationP4CityPfPiS1_P17curandStateXORWOWii)
        /*0080*/ 	.word	0x00000200


	//----- nvinfo : EIATTR_MIN_STACK_SIZE
	.align		4
.L_30:
        /*0084*/ 	.byte	0x04, 0x12
        /*0086*/ 	.short	(.L_32 - .L_31)
	.align		4
.L_31:
        /*0088*/ 	.word	index@(_Z14initializeAntsPiP17curandStateXORWOWii)
        /*008c*/ 	.word	0x00000000
.L_32:


//--------------------- .nv.compat                --------------------------
	.section	.nv.compat,"",@"SHT_CUDA_COMPAT_INFO"
	.align	4
        /*0000*/ 	.byte	0x02, 0x09, 0x00, 0x00, 0x02, 0x02, 0x01, 0x00, 0x02, 0x05, 0x05, 0x00, 0x03, 0x07, 0x01, 0x01
        /*0010*/ 	.byte	0x02, 0x03, 0x00, 0x00, 0x02, 0x06, 0x01, 0x00, 0x04, 0x0b, 0x08, 0x00, 0x01, 0x00, 0x00, 0x00
        /*0020*/ 	.byte	0x00, 0x00, 0x00, 0x00


//--------------------- .nv.info._Z16updatePheromonesPfPiS_ii --------------------------
	.section	.nv.info._Z16updatePheromonesPfPiS_ii,"",@"SHT_CUDA_INFO"
	.sectionflags	@""
	.align	4


	//----- nvinfo : EIATTR_CUDA_API_VERSION
	.align		4
        /*0000*/ 	.byte	0x04, 0x37
        /*0002*/ 	.short	(.L_34 - .L_33)
.L_33:
        /*0004*/ 	.word	0x00000082


	//----- nvinfo : EIATTR_KPARAM_INFO
	.align		4
.L_34:
        /*0008*/ 	.byte	0x04, 0x17
        /*000a*/ 	.short	(.L_36 - .L_35)
.L_35:
        /*000c*/ 	.word	0x00000000
        /*0010*/ 	.short	0x0004
        /*0012*/ 	.short	0x001c
        /*0014*/ 	.byte	0x00, 0xf0, 0x11, 0x00


	//----- nvinfo : EIATTR_KPARAM_INFO
	.align		4
.L_36:
        /*0018*/ 	.byte	0x04, 0x17
        /*001a*/ 	.short	(.L_38 - .L_37)
.L_37:
        /*001c*/ 	.word	0x00000000
        /*0020*/ 	.short	0x0003
        /*0022*/ 	.short	0x0018
        /*0024*/ 	.byte	0x00, 0xf0, 0x11, 0x00


	//----- nvinfo : EIATTR_KPARAM_INFO
	.align		4
.L_38:
        /*0028*/ 	.byte	0x04, 0x17
        /*002a*/ 	.short	(.L_40 - .L_39)
.L_39:
        /*002c*/ 	.word	0x00000000
        /*0030*/ 	.short	0x0002
        /*0032*/ 	.short	0x0010
        /*0034*/ 	.byte	0x00, 0xf5, 0x21, 0x00


	//----- nvinfo : EIATTR_KPARAM_INFO
	.align		4
.L_40:
        /*0038*/ 	.byte	0x04, 0x17
        /*003a*/ 	.short	(.L_42 - .L_41)
.L_41:
        /*003c*/ 	.word	0x00000000
        /*0040*/ 	.short	0x0001
        /*0042*/ 	.short	0x0008
        /*0044*/ 	.byte	0x00, 0xf5, 0x21, 0x00


	//----- nvinfo : EIATTR_KPARAM_INFO
	.align		4
.L_42:
        /*0048*/ 	.byte	0x04, 0x17
        /*004a*/ 	.short	(.L_44 - .L_43)
.L_43:
        /*004c*/ 	.word	0x00000000
        /*0050*/ 	.short	0x0000
        /*0052*/ 	.short	0x0000
        /*0054*/ 	.byte	0x00, 0xf5, 0x21, 0x00


	//----- nvinfo : EIATTR_SPARSE_MMA_MASK
	.align		4
.L_44:
        /*0058*/ 	.byte	0x03, 0x50
        /*005a*/ 	.short	0x0000


	//----- nvinfo : EIATTR_MAXREG_COUNT
	.align		4
        /*005c*/ 	.byte	0x03, 0x1b
        /*005e*/ 	.short	0x00ff


	//----- nvinfo : EIATTR_NUM_BARRIERS
	.align		4
        /*0060*/ 	.byte	0x02, 0x4c
        /*0062*/ 	.byte	0x01
	.zero		1


	//----- nvinfo : EIATTR_MERCURY_ISA_VERSION
	.align		4
        /*0064*/ 	.byte	0x03, 0x5f
        /*0066*/ 	.short	0x0101


	//----- nvinfo : EIATTR_VRC_CTA_INIT_COUNT
	.align		4
        /*0068*/ 	.byte	0x02, 0x4a
	.zero		1
	.zero		1


	//----- nvinfo : EIATTR_EXIT_INSTR_OFFSETS
	.align		4
        /*006c*/ 	.byte	0x04, 0x1c
        /*006e*/ 	.short	(.L_46 - .L_45)


	//   ....[0]....
.L_45:
        /*0070*/ 	.word	0x00000150


	//   ....[1]....
        /*0074*/ 	.word	0x00000e50


	//----- nvinfo : EIATTR_CRS_STACK_SIZE
	.align		4
.L_46:
        /*0078*/ 	.byte	0x04, 0x1e
        /*007a*/ 	.short	(.L_48 - .L_47)
.L_47:
        /*007c*/ 	.word	0x00000000


	//----- nvinfo : EIATTR_CBANK_PARAM_SIZE
	.align		4
.L_48:
        /*0080*/ 	.byte	0x03, 0x19
        /*0082*/ 	.short	0x0020


	//----- nvinfo : EIATTR_PARAM_CBANK
	.align		4
        /*0084*/ 	.byte	0x04, 0x0a
        /*0086*/ 	.short	(.L_50 - .L_49)
	.align		4
.L_49:
        /*0088*/ 	.word	index@(.nv.constant0._Z16updatePheromonesPfPiS_ii)
        /*008c*/ 	.short	0x0380
        /*008e*/ 	.short	0x0020


	//----- nvinfo : EIATTR_SW_WAR
	.align		4
.L_50:
        /*0090*/ 	.byte	0x04, 0x36
        /*0092*/ 	.short	(.L_52 - .L_51)
.L_51:
        /*0094*/ 	.word	0x00000008
.L_52:


//--------------------- .nv.info._Z21antColonyOptimizationP4CityPfPiS1_P17curandStateXORWOWii --------------------------
	.section	.nv.info._Z21antColonyOptimizationP4CityPfPiS1_P17curandStateXORWOWii,"",@"SHT_CUDA_INFO"
	.sectionflags	@""
	.align	4


	//----- nvinfo : EIATTR_CUDA_API_VERSION
	.align		4
        /*0000*/ 	.byte	0x04, 0x37
        /*0002*/ 	.short	(.L_54 - .L_53)
.L_53:
        /*0004*/ 	.word	0x00000082


	//----- nvinfo : EIATTR_KPARAM_INFO
	.align		4
.L_54:
        /*0008*/ 	.byte	0x04, 0x17
        /*000a*/ 	.short	(.L_56 - .L_55)
.L_55:
        /*000c*/ 	.word	0x00000000
        /*0010*/ 	.short	0x0006
        /*0012*/ 	.short	0x002c
        /*0014*/ 	.byte	0x00, 0xf0, 0x11, 0x00


	//----- nvinfo : EIATTR_KPARAM_INFO
	.align		4
.L_56:
        /*0018*/ 	.byte	0x04, 0x17
        /*001a*/ 	.short	(.L_58 - .L_57)
.L_57:
        /*001c*/ 	.word	0x00000000
        /*0020*/ 	.short	0x0005
        /*0022*/ 	.short	0x0028
        /*0024*/ 	.byte	0x00, 0xf0, 0x11, 0x00


	//----- nvinfo : EIATTR_KPARAM_INFO
	.align		4
.L_58:
        /*0028*/ 	.byte	0x04, 0x17
        /*002a*/ 	.short	(.L_60 - .L_59)
.L_59:
        /*002c*/ 	.word	0x00000000
        /*0030*/ 	.short	0x0004
        /*0032*/ 	.short	0x0020
        /*0034*/ 	.byte	0x00, 0xf5, 0x21, 0x00


	//----- nvinfo : EIATTR_KPARAM_INFO
	.align		4
.L_60:
        /*0038*/ 	.byte	0x04, 0x17
        /*003a*/ 	.short	(.L_62 - .L_61)
.L_61:
        /*003c*/ 	.word	0x00000000
        /*0040*/ 	.short	0x0003
        /*0042*/ 	.short	0x0018
        /*0044*/ 	.byte	0x00, 0xf5, 0x21, 0x00


	//----- nvinfo : EIATTR_KPARAM_INFO
	.align		4
.L_62:
        /*0048*/ 	.byte	0x04, 0x17
        /*004a*/ 	.short	(.L_64 - .L_63)
.L_63:
        /*004c*/ 	.word	0x00000000
        /*0050*/ 	.short	0x0002
        /*0052*/ 	.short	0x0010
        /*0054*/ 	.byte	0x00, 0xf5, 0x21, 0x00


	//----- nvinfo : EIATTR_KPARAM_INFO
	.align		4
.L_64:
        /*0058*/ 	.byte	0x04, 0x17
        /*005a*/ 	.short	(.L_66 - .L_65)
.L_65:
        /*005c*/ 	.word	0x00000000
        /*0060*/ 	.short	0x0001
        /*0062*/ 	.short	0x0008
        /*0064*/ 	.byte	0x00, 0xf5, 0x21, 0x00


	//----- nvinfo : EIATTR_KPARAM_INFO
	.align		4
.L_66:
        /*0068*/ 	.byte	0x04, 0x17
        /*006a*/ 	.short	(.L_68 - .L_67)
.L_67:
        /*006c*/ 	.word	0x00000000
        /*0070*/ 	.short	0x0000
        /*0072*/ 	.short	0x0000
        /*0074*/ 	.byte	0x00, 0xf5, 0x21, 0x00


	//----- nvinfo : EIATTR_SPARSE_MMA_MASK
	.align		4
.L_68:
        /*0078*/ 	.byte	0x03, 0x50
        /*007a*/ 	.short	0x0000


	//----- nvinfo : EIATTR_MAXREG_COUNT
	.align		4
        /*007c*/ 	.byte	0x03, 0x1b
        /*007e*/ 	.short	0x00ff


	//----- nvinfo : EIATTR_MERCURY_ISA_VERSION
	.align		4
        /*0080*/ 	.byte	0x03, 0x5f
        /*0082*/ 	.short	0x0101


	//----- nvinfo : EIATTR_VRC_CTA_INIT_COUNT
	.align		4
        /*0084*/ 	.byte	0x02, 0x4a
	.zero		1
	.zero		1


	//----- nvinfo : EIATTR_EXIT_INSTR_OFFSETS
	.align		4
        /*0088*/ 	.byte	0x04, 0x1c
        /*008a*/ 	.short	(.L_70 - .L_69)


	//   ....[0]....
.L_69:
        /*008c*/ 	.word	0x00000090


	//   ....[1]....
        /*0090*/ 	.word	0x00002d60


	//----- nvinfo : EIATTR_CRS_STACK_SIZE
	.align		4
.L_70:
        /*0094*/ 	.byte	0x04, 0x1e
        /*0096*/ 	.short	(.L_72 - .L_71)
.L_71:
        /*0098*/ 	.word	0x00000000


	//----- nvinfo : EIATTR_CBANK_PARAM_SIZE
	.align		4
.L_72:
        /*009c*/ 	.byte	0x03, 0x19
        /*009e*/ 	.short	0x0030


	//----- nvinfo : EIATTR_PARAM_CBANK
	.align		4
        /*00a0*/ 	.byte	0x04, 0x0a
        /*00a2*/ 	.short	(.L_74 - .L_73)
	.align		4
.L_73:
        /*00a4*/ 	.word	index@(.nv.constant0._Z21antColonyOptimizationP4CityPfPiS1_P17curandStateXORWOWii)
        /*00a8*/ 	.short	0x0380
        /*00aa*/ 	.short	0x0030


	//----- nvinfo : EIATTR_SW_WAR
	.align		4
.L_74:
        /*00ac*/ 	.byte	0x04, 0x36
        /*00ae*/ 	.short	(.L_76 - .L_75)
.L_75:
        /*00b0*/ 	.word	0x00000008
.L_76:


//--------------------- .nv.info._Z14initializeAntsPiP17curandStateXORWOWii --------------------------
	.section	.nv.info._Z14initializeAntsPiP17curandStateXORWOWii,"",@"SHT_CUDA_INFO"
	.sectionflags	@""
	.align	4


	//----- nvinfo : EIATTR_CUDA_API_VERSION
	.align		4
        /*0000*/ 	.byte	0x04, 0x37
        /*0002*/ 	.short	(.L_78 - .L_77)
.L_77:
        /*0004*/ 	.word	0x00000082


	//----- nvinfo : EIATTR_KPARAM_INFO
	.align		4
.L_78:
        /*0008*/ 	.byte	0x04, 0x17
        /*000a*/ 	.short	(.L_80 - .L_79)
.L_79:
        /*000c*/ 	.word	0x00000000
        /*0010*/ 	.short	0x0003
        /*0012*/ 	.short	0x0014
        /*0014*/ 	.byte	0x00, 0xf0, 0x11, 0x00


	//----- nvinfo : EIATTR_KPARAM_INFO
	.align		4
.L_80:
        /*0018*/ 	.byte	0x04, 0x17
        /*001a*/ 	.short	(.L_82 - .L_81)
.L_81:
        /*001c*/ 	.word	0x00000000
        /*0020*/ 	.short	0x0002
        /*0022*/ 	.short	0x0010
        /*0024*/ 	.byte	0x00, 0xf0, 0x11, 0x00


	//----- nvinfo : EIATTR_KPARAM_INFO
	.align		4
.L_82:
        /*0028*/ 	.byte	0x04, 0x17
        /*002a*/ 	.short	(.L_84 - .L_83)
.L_83:
        /*002c*/ 	.word	0x00000000
        /*0030*/ 	.short	0x0001
        /*0032*/ 	.short	0x0008
        /*0034*/ 	.byte	0x00, 0xf5, 0x21, 0x00


	//----- nvinfo : EIATTR_KPARAM_INFO
	.align		4
.L_84:
        /*0038*/ 	.byte	0x04, 0x17
        /*003a*/ 	.short	(.L_86 - .L_85)
.L_85:
        /*003c*/ 	.word	0x00000000
        /*0040*/ 	.short	0x0000
        /*0042*/ 	.short	0x0000
        /*0044*/ 	.byte	0x00, 0xf5, 0x21, 0x00


	//----- nvinfo : EIATTR_SPARSE_MMA_MASK
	.align		4
.L_86:
        /*0048*/ 	.byte	0x03, 0x50
        /*004a*/ 	.short	0x0000


	//----- nvinfo : EIATTR_MAXREG_COUNT
	.align		4
        /*004c*/ 	.byte	0x03, 0x1b
        /*004e*/ 	.short	0x00ff


	//----- nvinfo : EIATTR_MERCURY_ISA_VERSION
	.align		4
        /*0050*/ 	.byte	0x03, 0x5f
        /*0052*/ 	.short	0x0101


	//----- nvinfo : EIATTR_VRC_CTA_INIT_COUNT
	.align		4
        /*0054*/ 	.byte	0x02, 0x4a
	.zero		1
	.zero		1


	//----- nvinfo : EIATTR_EXIT_INSTR_OFFSETS
	.align		4
        /*0058*/ 	.byte	0x04, 0x1c
        /*005a*/ 	.short	(.L_88 - .L_87)


	//   ....[0]....
.L_87:
        /*005c*/ 	.word	0x00000070


	//   ....[1]....
        /*0060*/ 	.word	0x00000ed0


	//   ....[2]....
        /*0064*/ 	.word	0x00001d00


	//   ....[3]....
        /*0068*/ 	.word	0x00002230


	//   ....[4]....
        /*006c*/ 	.word	0x00002500


	//----- nvinfo : EIATTR_CRS_STACK_SIZE
	.align		4
.L_88:
        /*0070*/ 	.byte	0x04, 0x1e
        /*0072*/ 	.short	(.L_90 - .L_89)
.L_89:
        /*0074*/ 	.word	0x00000000


	//----- nvinfo : EIATTR_CBANK_PARAM_SIZE
	.align		4
.L_90:
        /*0078*/ 	.byte	0x03, 0x19
        /*007a*/ 	.short	0x0018


	//----- nvinfo : EIATTR_PARAM_CBANK
	.align		4
        /*007c*/ 	.byte	0x04, 0x0a
        /*007e*/ 	.short	(.L_92 - .L_91)
	.align		4
.L_91:
        /*0080*/ 	.word	index@(.nv.constant0._Z14initializeAntsPiP17curandStateXORWOWii)
        /*0084*/ 	.short	0x0380
        /*0086*/ 	.short	0x0018


	//----- nvinfo : EIATTR_SW_WAR
	.align		4
.L_92:
        /*0088*/ 	.byte	0x04, 0x36
        /*008a*/ 	.short	(.L_94 - .L_93)
.L_93:
        /*008c*/ 	.word	0x00000008
.L_94:


//--------------------- .nv.callgraph             --------------------------
	.section	.nv.callgraph,"",@"SHT_CUDA_CALLGRAPH"
	.align	4
	.sectionentsize	8
	.align		4
        /*0000*/ 	.word	0x00000000
	.align		4
        /*0004*/ 	.word	0xffffffff
	.align		4
        /*0008*/ 	.word	0x00000000
	.align		4
        /*000c*/ 	.word	0xfffffffe
	.align		4
        /*0010*/ 	.word	0x00000000
	.align		4
        /*0014*/ 	.word	0xfffffffd
	.align		4
        /*0018*/ 	.word	0x00000000
	.align		4
        /*001c*/ 	.word	0xfffffffc


//--------------------- .nv.constant4             --------------------------
	.section	.nv.constant4,"a",@progbits
	.align	8
	.align		8
.nv.constant4:
        /*0000*/ 	.dword	precalc_xorwow_matrix
	.align		8
        /*0008*/ 	.dword	precalc_xorwow_offset_matrix
	.align		8
        /*0010*/ 	.dword	mrg32k3aM1
	.align		8
        /*0018*/ 	.dword	mrg32k3aM2
	.align		8
        /*0020*/ 	.dword	mrg32k3aM1SubSeq
	.align		8
        /*0028*/ 	.dword	mrg32k3aM2SubSeq
	.align		8
        /*0030*/ 	.dword	mrg32k3aM1Seq
	.align		8
        /*0038*/ 	.dword	mrg32k3aM2Seq


//--------------------- .nv.constant3             --------------------------
	.section	.nv.constant3,"a",@progbits
	.align	8
.nv.constant3:
	.type		__cr_lgamma_table,@object
	.size		__cr_lgamma_table,(.L_8 - __cr_lgamma_table)
__cr_lgamma_table:
        /*0000*/ 	.byte	0x00, 0x00, 0x00, 0x00, 0x00, 0x00, 0x00, 0x00, 0x00, 0x00, 0x00, 0x00, 0x00, 0x00, 0x00, 0x00
        /*0010*/ 	.byte	0xef, 0x39, 0xfa, 0xfe, 0x42, 0x2e, 0xe6, 0x3f, 0x02, 0x20, 0x2a, 0xfa, 0x0b, 0xab, 0xfc, 0x3f
        /*0020*/ 	.byte	0xf9, 0x2c, 0x92, 0x7c, 0xa7, 0x6c, 0x09, 0x40, 0xc9, 0x79, 0x44, 0x3c, 0x64, 0x26, 0x13, 0x40
        /*0030*/ 	.byte	0xca, 0x01, 0xcf, 0x3a, 0x27, 0x51, 0x1a, 0x40, 0x30, 0xcc, 0x2d, 0xf3, 0xe1, 0x0c, 0x21, 0x40
        /*0040*/ 	.byte	0x0d, 0xb7, 0xfc, 0x82, 0x8e, 0x35, 0x25, 0x40
.L_8:


//--------------------- .text._Z16updatePheromonesPfPiS_ii --------------------------
	.section	.text._Z16updatePheromonesPfPiS_ii,"ax",@progbits
	.align	128
        .global         _Z16updatePheromonesPfPiS_ii
        .type           _Z16updatePheromonesPfPiS_ii,@function
        .size           _Z16updatePheromonesPfPiS_ii,(.L_x_118 - _Z16updatePheromonesPfPiS_ii)
        .other          _Z16updatePheromonesPfPiS_ii,@"STO_CUDA_ENTRY STV_DEFAULT"
_Z16updatePheromonesPfPiS_ii:
.text._Z16updatePheromonesPfPiS_ii:
[----:B------:R-:W-:Y:S01]  /*0000*/  LDC R1, c[0x0][0x37c] ;  /* 0x0000df00ff017b82 */ /* 0x000fe20000000800 */
[----:B------:R-:W0:Y:S07]  /*0010*/  S2R R0, SR_TID.X ;  /* 0x0000000000007919 */ /* 0x000e2e0000002100 */
[----:B------:R-:W0:Y:S01]  /*0020*/  S2UR UR4, SR_CTAID.X ;  /* 0x00000000000479c3 */ /* 0x000e220000002500 */
[----:B------:R-:W1:Y:S01]  /*0030*/  LDCU UR5, c[0x0][0x398] ;  /* 0x00007300ff0577ac */ /* 0x000e620008000800 */
[----:B------:R-:W-:Y:S06]  /*0040*/  BSSY.RECONVERGENT B0, `(.L_x_0) ;  /* 0x000000d000007945 */ /* 0x000fec0003800200 */
[----:B------:R-:W0:Y:S01]  /*0050*/  LDC R7, c[0x0][0x360] ;  /* 0x0000d800ff077b82 */ /* 0x000e220000000800 */
[----:B-1----:R-:W-:Y:S01]  /*0060*/  MOV R6, UR5 ;  /* 0x0000000500067c02 */ /* 0x002fe20008000f00 */
[----:B0-----:R-:W-:Y:S01]  /*0070*/  IMAD R7, R7, UR4, R0 ;  /* 0x0000000407077c24 */ /* 0x001fe2000f8e0200 */
[----:B------:R-:W0:Y:S03]  /*0080*/  LDCU.64 UR4, c[0x0][0x358] ;  /* 0x00006b00ff0477ac */ /* 0x000e260008000a00 */
[----:B------:R-:W-:-:S05]  /*0090*/  IMAD R0, R6, R6, RZ ;  /* 0x0000000606007224 */ /* 0x000fca00078e02ff */
[----:B------:R-:W-:-:S13]  /*00a0*/  ISETP.GE.AND P0, PT, R7, R0, PT ;  /* 0x000000000700720c */ /* 0x000fda0003f06270 */
[----:B0-----:R-:W-:Y:S05]  /*00b0*/  @P0 BRA `(.L_x_1) ;  /* 0x0000000000140947 */ /* 0x001fea0003800000 */
[----:B------:R-:W0:Y:S02]  /*00c0*/  LDC.64 R2, c[0x0][0x380] ;  /* 0x0000e000ff027b82 */ /* 0x000e240000000a00 */
[----:B0-----:R-:W-:-:S05]  /*00d0*/  IMAD.WIDE R2, R7, 0x4, R2 ;  /* 0x0000000407027825 */ /* 0x001fca00078e0202 */
[----:B------:R-:W2:Y:S02]  /*00e0*/  LDG.E R0, desc[UR4][R2.64] ;  /* 0x0000000402007981 */ /* 0x000ea4000c1e1900 */
[----:B--2---:R-:W-:-:S05]  /*00f0*/  FMUL R5, R0, 0.5 ;  /* 0x3f00000000057820 */ /* 0x004fca0000400000 */
[----:B------:R0:W-:Y:S02]  /*0100*/  STG.E desc[UR4][R2.64], R5 ;  /* 0x0000000502007986 */ /* 0x0001e4000c101904 */
.L_x_1:
[----:B------:R-:W-:Y:S05]  /*0110*/  BSYNC.RECONVERGENT B0 ;  /* 0x0000000000007941 */ /* 0x000fea0003800200 */
.L_x_0:
[----:B------:R-:W1:Y:S01]  /*0120*/  LDCU UR6, c[0x0][0x39c] ;  /* 0x00007380ff0677ac */ /* 0x000e620008000800 */
[----:B------:R-:W-:Y:S01]  /*0130*/  BAR.SYNC.DEFER_BLOCKING 0x0 ;  /* 0x0000000000007b1d */ /* 0x000fe20000010000 */
[----:B-1----:R-:W-:-:S13]  /*0140*/  ISETP.GE.AND P0, PT, R7, UR6, PT ;  /* 0x0000000607007c0c */ /* 0x002fda000bf06270 */
[----:B------:R-:W-:Y:S05]  /*0150*/  @P0 EXIT ;  /* 0x000000000000094d */ /* 0x000fea0003800000 */
[----:B------:R-:W1:Y:S08]  /*0160*/  LDC.64 R10, c[0x0][0x390] ;  /* 0x0000e400ff0a7b82 */ /* 0x000e700000000a00 */
[----:B0-----:R-:W0:Y:S01]  /*0170*/  LDC.64 R4, c[0x0][0x388] ;  /* 0x0000e200ff047b82 */ /* 0x001e220000000a00 */
[----:B-1----:R-:W-:-:S05]  /*0180*/  IMAD.WIDE R10, R7, 0x4, R10 ;  /* 0x00000004070a7825 */ /* 0x002fca00078e020a */
[----:B------:R1:W5:Y:S01]  /*0190*/  LDG.E R3, desc[UR4][R10.64] ;  /* 0x000000040a037981 */ /* 0x000362000c1e1900 */
[C---:B------:R-:W-:Y:S01]  /*01a0*/  ISETP.GE.AND P0, PT, R6.reuse, 0x2, PT ;  /* 0x000000020600780c */ /* 0x040fe20003f06270 */
[----:B------:R-:W-:Y:S02]  /*01b0*/  IMAD R8, R7, R6, RZ ;  /* 0x0000000607087224 */ /* 0x000fe400078e02ff */
[----:B------:R-:W-:Y:S01]  /*01c0*/  HFMA2 R2, -RZ, RZ, 3.390625, 0 ;  /* 0x42c80000ff027431 */ /* 0x000fe200000001ff */
[----:B------:R-:W-:Y:S01]  /*01d0*/  IADD3 R7, PT, PT, R6, -0x1, RZ ;  /* 0xffffffff06077810 */ /* 0x000fe20007ffe0ff */
[----:B0-----:R-:W-:-:S08]  /*01e0*/  IMAD.WIDE R4, R8, 0x4, R4 ;  /* 0x0000000408047825 */ /* 0x001fd000078e0204 */
[----:B-1----:R-:W-:Y:S05]  /*01f0*/  @!P0 BRA `(.L_x_2) ;  /* 0x0000000800b08947 */ /* 0x002fea0003800000 */
[----:B-----5:R-:W0:Y:S01]  /*0200*/  MUFU.RCP R0, R3 ;  /* 0x0000000300007308 */ /* 0x020e220000001000 */
[----:B------:R-:W-:Y:S07]  /*0210*/  BSSY.RECONVERGENT B0, `(.L_x_3) ;  /* 0x000000a000007945 */ /* 0x000fee0003800200 */
[----:B------:R-:W1:Y:S01]  /*0220*/  FCHK P0, R2, R3 ;  /* 0x0000000302007302 */ /* 0x000e620000000000 */
[----:B0-----:R-:W-:-:S04]  /*0230*/  FFMA R9, -R3, R0, 1 ;  /* 0x3f80000003097423 */ /* 0x001fc80000000100 */
[----:B------:R-:W-:-:S04]  /*0240*/  FFMA R0, R0, R9, R0 ;  /* 0x0000000900007223 */ /* 0x000fc80000000000 */
[----:B------:R-:W-:-:S04]  /*0250*/  FFMA R6, R0, 100, RZ ;  /* 0x42c8000000067823 */ /* 0x000fc800000000ff */
[----:B------:R-:W-:-:S04]  /*0260*/  FFMA R9, -R3, R6, 100 ;  /* 0x42c8000003097423 */ /* 0x000fc80000000106 */
[----:B------:R-:W-:Y:S01]  /*0270*/  FFMA R0, R0, R9, R6 ;  /* 0x0000000900007223 */ /* 0x000fe20000000006 */
[----:B-1----:R-:W-:Y:S06]  /*0280*/  @!P0 BRA `(.L_x_4) ;  /* 0x0000000000088947 */ /* 0x002fec0003800000 */
[----:B------:R-:W-:-:S07]  /*0290*/  MOV R10, 0x2b0 ;  /* 0x000002b0000a7802 */ /* 0x000fce0000000f00 */
[----:B------:R-:W-:Y:S05]  /*02a0*/  CALL.REL.NOINC `($__internal_0_$__cuda_sm3x_div_rn_noftz_f32_slowpath) ;  /* 0x0000000800ec7944 */ /* 0x000fea0003c00000 */
.L_x_4:
[----:B------:R-:W-:Y:S05]  /*02b0*/  BSYNC.RECONVERGENT B0 ;  /* 0x0000000000007941 */ /* 0x000fea0003800200 */
.L_x_3:
[----:B------:R-:W0:Y:S01]  /*02c0*/  LDC R6, c[0x0][0x398] ;  /* 0x0000e600ff067b82 */ /* 0x000e220000000800 */
[----:B------:R-:W-:Y:S02]  /*02d0*/  LOP3.LUT R22, R7, 0x7, RZ, 0xc0, !PT ;  /* 0x0000000707167812 */ /* 0x000fe400078ec0ff */
[----:B------:R-:W-:Y:S02]  /*02e0*/  MOV R12, RZ ;  /* 0x000000ff000c7202 */ /* 0x000fe40000000f00 */
[----:B0-----:R-:W-:-:S04]  /*02f0*/  IADD3 R9, PT, PT, R6, -0x2, RZ ;  /* 0xfffffffe06097810 */ /* 0x001fc80007ffe0ff */
[----:B------:R-:W-:-:S13]  /*0300*/  ISETP.GE.U32.AND P0, PT, R9, 0x7, PT ;  /* 0x000000070900780c */ /* 0x000fda0003f06070 */
[----:B------:R-:W-:Y:S05]  /*0310*/  @!P0 BRA `(.L_x_5) ;  /* 0x0000000400388947 */ /* 0x000fea0003800000 */
[----:B------:R-:W0:Y:S01]  /*0320*/  LDC.64 R4, c[0x0][0x388] ;  /* 0x0000e200ff047b82 */ /* 0x000e220000000a00 */
[----:B------:R-:W-:-:S04]  /*0330*/  LOP3.LUT R12, R7, 0xfffffff8, RZ, 0xc0, !PT ;  /* 0xfffffff8070c7812 */ /* 0x000fc800078ec0ff */
[----:B------:R-:W-:Y:S01]  /*0340*/  IADD3 R13, PT, PT, -R12, RZ, RZ ;  /* 0x000000ff0c0d7210 */ /* 0x000fe20007ffe1ff */
[----:B0-----:R-:W-:-:S03]  /*0350*/  IMAD.WIDE R4, R8, 0x4, R4 ;  /* 0x0000000408047825 */ /* 0x001fc600078e0204 */
[----:B------:R-:W-:-:S04]  /*0360*/  IADD3 R14, P0, PT, R4, 0x10, RZ ;  /* 0x00000010040e7810 */ /* 0x000fc80007f1e0ff */
[----:B------:R-:W-:-:S09]  /*0370*/  IADD3.X R15, PT, PT, RZ, R5, RZ, P0, !PT ;  /* 0x00000005ff0f7210 */ /* 0x000fd200007fe4ff */
.L_x_6:
[----:B------:R-:W-:Y:S01]  /*0380*/  MOV R8, R14 ;  /* 0x0000000e00087202 */ /* 0x000fe20000000f00 */
[----:B-1----:R-:W0:Y:S01]  /*0390*/  LDC.64 R10, c[0x0][0x380] ;  /* 0x0000e000ff0a7b82 */ /* 0x002e220000000a00 */
[----:B------:R-:W-:-:S05]  /*03a0*/  MOV R9, R15 ;  /* 0x0000000f00097202 */ /* 0x000fca0000000f00 */
[----:B------:R-:W2:Y:S04]  /*03b0*/  LDG.E R15, desc[UR4][R8.64+-0x10] ;  /* 0xfffff004080f7981 */ /* 0x000ea8000c1e1900 */
[----:B------:R-:W2:Y:S02]  /*03c0*/  LDG.E R14, desc[UR4][R8.64+-0xc] ;  /* 0xfffff404080e7981 */ /* 0x000ea4000c1e1900 */
[-C--:B--2---:R-:W-:Y:S02]  /*03d0*/  IMAD R17, R15, R6.reuse, R14 ;  /* 0x000000060f117224 */ /* 0x084fe400078e020e */
[----:B------:R-:W-:Y:S02]  /*03e0*/  IMAD R19, R14, R6, R15 ;  /* 0x000000060e137224 */ /* 0x000fe400078e020f */
[----:B0-----:R-:W-:-:S04]  /*03f0*/  IMAD.WIDE R14, R17, 0x4, R10 ;  /* 0x00000004110e7825 */ /* 0x001fc800078e020a */
[----:B------:R-:W-:Y:S01]  /*0400*/  IMAD.WIDE R16, R19, 0x4, R10 ;  /* 0x0000000413107825 */ /* 0x000fe200078e020a */
[----:B------:R0:W-:Y:S04]  /*0410*/  REDG.E.ADD.F32.FTZ.RN.STRONG.GPU desc[UR4][R14.64], R0 ;  /* 0x000000000e0079a6 */ /* 0x0001e8000c12f304 */
[----:B------:R1:W-:Y:S04]  /*0420*/  REDG.E.ADD.F32.FTZ.RN.STRONG.GPU desc[UR4][R16.64], R0 ;  /* 0x00000000100079a6 */ /* 0x0003e8000c12f304 */
[----:B------:R-:W2:Y:S04]  /*0430*/  LDG.E R19, desc[UR4][R8.64+-0xc] ;  /* 0xfffff40408137981 */ /* 0x000ea8000c1e1900 */
[----:B------:R-:W2:Y:S02]  /*0440*/  LDG.E R18, desc[UR4][R8.64+-0x8] ;  /* 0xfffff80408127981 */ /* 0x000ea4000c1e1900 */
[----:B--2---:R-:W-:-:S02]  /*0450*/  IMAD R21, R19, R6, R18 ;  /* 0x0000000613157224 */ /* 0x004fc400078e0212 */
[----:B------:R-:W-:Y:S02]  /*0460*/  IMAD R23, R18, R6, R19 ;  /* 0x0000000612177224 */ /* 0x000fe400078e0213 */
[----:B------:R-:W-:-:S04]  /*0470*/  IMAD.WIDE R18, R21, 0x4, R10 ;  /* 0x0000000415127825 */ /* 0x000fc800078e020a */
[----:B------:R-:W-:Y:S01]  /*0480*/  IMAD.WIDE R20, R23, 0x4, R10 ;  /* 0x0000000417147825 */ /* 0x000fe200078e020a */
[----:B------:R2:W-:Y:S04]  /*0490*/  REDG.E.ADD.F32.FTZ.RN.STRONG.GPU desc[UR4][R18.64], R0 ;  /* 0x00000000120079a6 */ /* 0x0005e8000c12f304 */
[----:B------:R3:W-:Y:S04]  /*04a0*/  REDG.E.ADD.F32.FTZ.RN.STRONG.GPU desc[UR4][R20.64], R0 ;  /* 0x00000000140079a6 */ /* 0x0007e8000c12f304 */
[----:B------:R-:W4:Y:S04]  /*04b0*/  LDG.E R23, desc[UR4][R8.64+-0x8] ;  /* 0xfffff80408177981 */ /* 0x000f28000c1e1900 */
[----:B0-----:R-:W4:Y:S02]  /*04c0*/  LDG.E R14, desc[UR4][R8.64+-0x4] ;  /* 0xfffffc04080e7981 */ /* 0x001f24000c1e1900 */
[----:B----4-:R-:W-:-:S02]  /*04d0*/  IMAD R15, R23, R6, R14 ;  /* 0x00000006170f7224 */ /* 0x010fc400078e020e */
[----:B-1----:R-:W-:Y:S02]  /*04e0*/  IMAD R17, R14, R6, R23 ;  /* 0x000000060e117224 */ /* 0x002fe400078e0217 */
[----:B------:R-:W-:-:S04]  /*04f0*/  IMAD.WIDE R14, R15, 0x4, R10 ;  /* 0x000000040f0e7825 */ /* 0x000fc800078e020a */
[----:B------:R-:W-:Y:S01]  /*0500*/  IMAD.WIDE R16, R17, 0x4, R10 ;  /* 0x0000000411107825 */ /* 0x000fe200078e020a */
[----:B------:R0:W-:Y:S04]  /*0510*/  REDG.E.ADD.F32.FTZ.RN.STRONG.GPU desc[UR4][R14.64], R0 ;  /* 0x000000000e0079a6 */ /* 0x0001e8000c12f304 */
[----:B------:R1:W-:Y:S04]  /*0520*/  REDG.E.ADD.F32.FTZ.RN.STRONG.GPU desc[UR4][R16.64], R0 ;  /* 0x00000000100079a6 */ /* 0x0003e8000c12f304 */
[----:B------:R-:W4:Y:S04]  /*0530*/  LDG.E R23, desc[UR4][R8.64+-0x4] ;  /* 0xfffffc0408177981 */ /* 0x000f28000c1e1900 */
[----:B--2---:R-:W4:Y:S02]  /*0540*/  LDG.E R18, desc[UR4][R8.64] ;  /* 0x0000000408127981 */ /* 0x004f24000c1e1900 */
[----:B----4-:R-:W-:-:S02]  /*0550*/  IMAD R19, R23, R6, R18 ;  /* 0x0000000617137224 */ /* 0x010fc400078e0212 */
[----:B---3--:R-:W-:Y:S02]  /*0560*/  IMAD R21, R18, R6, R23 ;  /* 0x0000000612157224 */ /* 0x008fe400078e0217 */
        /* <DEDUP_REMOVED lines=19> */
[----:B------:R-:W-:Y:S04]  /*06a0*/  REDG.E.ADD.F32.FTZ.RN.STRONG.GPU desc[UR4][R20.64], R0 ;  /* 0x00000000140079a6 */ /* 0x000fe8000c12f304 */
[----:B------:R-:W3:Y:S04]  /*06b0*/  LDG.E R23, desc[UR4][R8.64+0x8] ;  /* 0x0000080408177981 */ /* 0x000ee8000c1e1900 */
[----:B0-----:R-:W3:Y:S02]  /*06c0*/  LDG.E R14, desc[UR4][R8.64+0xc] ;  /* 0x00000c04080e7981 */ /* 0x001ee4000c1e1900 */
[----:B---3--:R-:W-:-:S02]  /*06d0*/  IMAD R15, R23, R6, R14 ;  /* 0x00000006170f7224 */ /* 0x008fc400078e020e */
[----:B-1----:R-:W-:Y:S02]  /*06e0*/  IMAD R17, R14, R6, R23 ;  /* 0x000000060e117224 */ /* 0x002fe400078e0217 */
[----:B------:R-:W-:-:S04]  /*06f0*/  IMAD.WIDE R14, R15, 0x4, R10 ;  /* 0x000000040f0e7825 */ /* 0x000fc800078e020a */
[----:B------:R-:W-:Y:S01]  /*0700*/  IMAD.WIDE R16, R17, 0x4, R10 ;  /* 0x0000000411107825 */ /* 0x000fe200078e020a */
[----:B------:R0:W-:Y:S04]  /*0710*/  REDG.E.ADD.F32.FTZ.RN.STRONG.GPU desc[UR4][R14.64], R0 ;  /* 0x000000000e0079a6 */ /* 0x0001e8000c12f304 */
[----:B------:R1:W-:Y:S04]  /*0720*/  REDG.E.ADD.F32.FTZ.RN.STRONG.GPU desc[UR4][R16.64], R0 ;  /* 0x00000000100079a6 */ /* 0x0003e8000c12f304 */
[----:B------:R-:W3:Y:S04]  /*0730*/  LDG.E R23, desc[UR4][R8.64+0xc] ;  /* 0x00000c0408177981 */ /* 0x000ee8000c1e1900 */
[----:B--2---:R-:W3:Y:S01]  /*0740*/  LDG.E R18, desc[UR4][R8.64+0x10] ;  /* 0x0000100408127981 */ /* 0x004ee2000c1e1900 */
[----:B------:R-:W-:-:S04]  /*0750*/  IADD3 R13, PT, PT, R13, 0x8, RZ ;  /* 0x000000080d0d7810 */ /* 0x000fc80007ffe0ff */
[----:B------:R-:W-:Y:S02]  /*0760*/  ISETP.NE.AND P0, PT, R13, RZ, PT ;  /* 0x000000ff0d00720c */ /* 0x000fe40003f05270 */
[----:B0-----:R-:W-:-:S04]  /*0770*/  IADD3 R14, P1, PT, R8, 0x20, RZ ;  /* 0x00000020080e7810 */ /* 0x001fc80007f3e0ff */
[----:B------:R-:W-:Y:S01]  /*0780*/  IADD3.X R15, PT, PT, RZ, R9, RZ, P1, !PT ;  /* 0x00000009ff0f7210 */ /* 0x000fe20000ffe4ff */
[-C--:B---3--:R-:W-:Y:S02]  /*0790*/  IMAD R19, R23, R6.reuse, R18 ;  /* 0x0000000617137224 */ /* 0x088fe400078e0212 */
[----:B------:R-:W-:Y:S02]  /*07a0*/  IMAD R23, R18, R6, R23 ;  /* 0x0000000612177224 */ /* 0x000fe400078e0217 */
[----:B------:R-:W-:-:S04]  /*07b0*/  IMAD.WIDE R18, R19, 0x4, R10 ;  /* 0x0000000413127825 */ /* 0x000fc800078e020a */
[----:B------:R-:W-:Y:S01]  /*07c0*/  IMAD.WIDE R10, R23, 0x4, R10 ;  /* 0x00000004170a7825 */ /* 0x000fe200078e020a */
[----:B------:R1:W-:Y:S04]  /*07d0*/  REDG.E.ADD.F32.FTZ.RN.STRONG.GPU desc[UR4][R18.64], R0 ;  /* 0x00000000120079a6 */ /* 0x0003e8000c12f304 */
[----:B------:R1:W-:Y:S01]  /*07e0*/  REDG.E.ADD.F32.FTZ.RN.STRONG.GPU desc[UR4][R10.64], R0 ;  /* 0x000000000a0079a6 */ /* 0x0003e2000c12f304 */
[----:B------:R-:W-:Y:S05]  /*07f0*/  @P0 BRA `(.L_x_6) ;  /* 0xfffffff800e00947 */ /* 0x000fea000383ffff */
.L_x_5:
[----:B------:R-:W-:-:S13]  /*0800*/  ISETP.NE.AND P0, PT, R22, RZ, PT ;  /* 0x000000ff1600720c */ /* 0x000fda0003f05270 */
[----:B------:R-:W-:Y:S05]  /*0810*/  @!P0 BRA `(.L_x_2) ;  /* 0x0000000400288947 */ /* 0x000fea0003800000 */
[----:B------:R-:W-:Y:S02]  /*0820*/  ISETP.GE.U32.AND P0, PT, R22, 0x4, PT ;  /* 0x000000041600780c */ /* 0x000fe40003f06070 */
[----:B------:R-:W-:-:S04]  /*0830*/  LOP3.LUT R13, R7, 0x3, RZ, 0xc0, !PT ;  /* 0x00000003070d7812 */ /* 0x000fc800078ec0ff */
[----:B------:R-:W-:-:S07]  /*0840*/  ISETP.NE.AND P1, PT, R13, RZ, PT ;  /* 0x000000ff0d00720c */ /* 0x000fce0003f25270 */
[----:B------:R-:W-:Y:S06]  /*0850*/  @!P0 BRA `(.L_x_7) ;  /* 0x00000000008c8947 */ /* 0x000fec0003800000 */
[----:B-1----:R-:W-:Y:S01]  /*0860*/  IMAD.WIDE.U32 R10, R12, 0x4, R4 ;  /* 0x000000040c0a7825 */ /* 0x002fe200078e0004 */
[----:B------:R-:W0:Y:S04]  /*0870*/  LDC.64 R8, c[0x0][0x380] ;  /* 0x0000e000ff087b82 */ /* 0x000e280000000a00 */
[----:B------:R-:W2:Y:S04]  /*0880*/  LDG.E R15, desc[UR4][R10.64] ;  /* 0x000000040a0f7981 */ /* 0x000ea8000c1e1900 */
[----:B------:R-:W2:Y:S02]  /*0890*/  LDG.E R14, desc[UR4][R10.64+0x4] ;  /* 0x000004040a0e7981 */ /* 0x000ea4000c1e1900 */
[----:B--2---:R-:W-:-:S02]  /*08a0*/  IMAD R17, R15, R6, R14 ;  /* 0x000000060f117224 */ /* 0x004fc400078e020e */
        /* <DEDUP_REMOVED lines=24> */
[----:B------:R-:W-:Y:S02]  /*0a30*/  IMAD R23, R18, R6, R23 ;  /* 0x0000000612177224 */ /* 0x000fe400078e0217 */
[----:B------:R-:W-:-:S04]  /*0a40*/  IMAD.WIDE R18, R19, 0x4, R8 ;  /* 0x0000000413127825 */ /* 0x000fc800078e0208 */
[----:B------:R-:W-:Y:S01]  /*0a50*/  IMAD.WIDE R8, R23, 0x4, R8 ;  /* 0x0000000417087825 */ /* 0x000fe200078e0208 */
[----:B------:R3:W-:Y:S04]  /*0a60*/  REDG.E.ADD.F32.FTZ.RN.STRONG.GPU desc[UR4][R18.64], R0 ;  /* 0x00000000120079a6 */ /* 0x0007e8000c12f304 */
[----:B------:R3:W-:Y:S01]  /*0a70*/  REDG.E.ADD.F32.FTZ.RN.STRONG.GPU desc[UR4][R8.64], R0 ;  /* 0x00000000080079a6 */ /* 0x0007e2000c12f304 */
[----:B------:R-:W-:-:S07]  /*0a80*/  IADD3 R12, PT, PT, R12, 0x4, RZ ;  /* 0x000000040c0c7810 */ /* 0x000fce0007ffe0ff */
.L_x_7:
[----:B------:R-:W-:Y:S05]  /*0a90*/  @!P1 BRA `(.L_x_2) ;  /* 0x0000000000889947 */ /* 0x000fea0003800000 */
[----:B------:R-:W-:Y:S02]  /*0aa0*/  ISETP.NE.AND P0, PT, R13, 0x1, PT ;  /* 0x000000010d00780c */ /* 0x000fe40003f05270 */
[----:B---3--:R-:W-:-:S04]  /*0ab0*/  LOP3.LUT R8, R7, 0x1, RZ, 0xc0, !PT ;  /* 0x0000000107087812 */ /* 0x008fc800078ec0ff */
[----:B------:R-:W-:-:S07]  /*0ac0*/  ISETP.NE.U32.AND P1, PT, R8, 0x1, PT ;  /* 0x000000010800780c */ /* 0x000fce0003f25070 */
        /* <DEDUP_REMOVED lines=18> */
[----:B------:R0:W-:Y:S01]  /*0bf0*/  REDG.E.ADD.F32.FTZ.RN.STRONG.GPU desc[UR4][R8.64], R0 ;  /* 0x00000000080079a6 */ /* 0x0001e2000c12f304 */
[----:B------:R-:W-:-:S07]  /*0c00*/  IADD3 R12, PT, PT, R12, 0x2, RZ ;  /* 0x000000020c0c7810 */ /* 0x000fce0007ffe0ff */
.L_x_8:
[----:B------:R-:W-:Y:S05]  /*0c10*/  @P1 BRA `(.L_x_2) ;  /* 0x0000000000281947 */ /* 0x000fea0003800000 */
[----:B------:R-:W-:Y:S01]  /*0c20*/  IMAD.WIDE.U32 R12, R12, 0x4, R4 ;  /* 0x000000040c0c7825 */ /* 0x000fe200078e0004 */
[----:B-1----:R-:W1:Y:S04]  /*0c30*/  LDC.64 R10, c[0x0][0x380] ;  /* 0x0000e000ff0a7b82 */ /* 0x002e680000000a00 */
[----:B0-----:R-:W2:Y:S04]  /*0c40*/  LDG.E R9, desc[UR4][R12.64] ;  /* 0x000000040c097981 */ /* 0x001ea8000c1e1900 */
[----:B------:R-:W2:Y:S02]  /*0c50*/  LDG.E R8, desc[UR4][R12.64+0x4] ;  /* 0x000004040c087981 */ /* 0x000ea4000c1e1900 */
[----:B--2---:R-:W-:-:S02]  /*0c60*/  IMAD R15, R9, R6, R8 ;  /* 0x00000006090f7224 */ /* 0x004fc400078e0208 */
[----:B------:R-:W-:Y:S02]  /*0c70*/  IMAD R17, R8, R6, R9 ;  /* 0x0000000608117224 */ /* 0x000fe400078e0209 */
[----:B-1----:R-:W-:-:S04]  /*0c80*/  IMAD.WIDE R8, R15, 0x4, R10 ;  /* 0x000000040f087825 */ /* 0x002fc800078e020a */
[----:B------:R-:W-:Y:S01]  /*0c90*/  IMAD.WIDE R10, R17, 0x4, R10 ;  /* 0x00000004110a7825 */ /* 0x000fe200078e020a */
[----:B------:R2:W-:Y:S04]  /*0ca0*/  REDG.E.ADD.F32.FTZ.RN.STRONG.GPU desc[UR4][R8.64], R0 ;  /* 0x00000000080079a6 */ /* 0x0005e8000c12f304 */
[----:B------:R2:W-:Y:S02]  /*0cb0*/  REDG.E.ADD.F32.FTZ.RN.STRONG.GPU desc[UR4][R10.64], R0 ;  /* 0x000000000a0079a6 */ /* 0x0005e4000c12f304 */
.L_x_2:
[----:B0-23--:R-:W-:Y:S01]  /*0cc0*/  IMAD.WIDE R8, R7, 0x4, R4 ;  /* 0x0000000407087825 */ /* 0x00dfe200078e0204 */
[----:B-1---5:R-:W0:Y:S01]  /*0cd0*/  MUFU.RCP R0, R3 ;  /* 0x0000000300007308 */ /* 0x022e220000001000 */
[----:B------:R-:W2:Y:S01]  /*0ce0*/  LDG.E R5, desc[UR4][R4.64] ;  /* 0x0000000404057981 */ /* 0x000ea2000c1e1900 */
[----:B------:R-:W1:Y:S03]  /*0cf0*/  LDC.64 R10, c[0x0][0x380] ;  /* 0x0000e000ff0a7b82 */ /* 0x000e660000000a00 */
[----:B------:R-:W2:Y:S01]  /*0d00*/  LDG.E R8, desc[UR4][R8.64] ;  /* 0x0000000408087981 */ /* 0x000ea2000c1e1900 */
[----:B------:R-:W-:Y:S02]  /*0d10*/  BSSY.RECONVERGENT B0, `(.L_x_9) ;  /* 0x000000d000007945 */ /* 0x000fe40003800200 */
[----:B------:R-:W3:Y:S01]  /*0d20*/  FCHK P0, R2, R3 ;  /* 0x0000000302007302 */ /* 0x000ee20000000000 */
[----:B0-----:R-:W-:-:S04]  /*0d30*/  FFMA R7, -R3, R0, 1 ;  /* 0x3f80000003077423 */ /* 0x001fc80000000100 */
[----:B------:R-:W-:-:S04]  /*0d40*/  FFMA R0, R0, R7, R0 ;  /* 0x0000000700007223 */ /* 0x000fc80000000000 */
[----:B------:R-:W-:-:S04]  /*0d50*/  FFMA R13, R0, 100, RZ ;  /* 0x42c80000000d7823 */ /* 0x000fc800000000ff */
[----:B------:R-:W-:Y:S01]  /*0d60*/  FFMA R12, -R3, R13, 100 ;  /* 0x42c80000030c7423 */ /* 0x000fe2000000010d */
[----:B--2---:R-:W-:-:S04]  /*0d70*/  IMAD R7, R8, R6, R5 ;  /* 0x0000000608077224 */ /* 0x004fc800078e0205 */
[----:B-1----:R-:W-:-:S04]  /*0d80*/  IMAD.WIDE R6, R7, 0x4, R10 ;  /* 0x0000000407067825 */ /* 0x002fc800078e020a */
[----:B------:R-:W-:Y:S01]  /*0d90*/  FFMA R11, R0, R12, R13 ;  /* 0x0000000c000b7223 */ /* 0x000fe2000000000d */
[----:B---3--:R-:W-:Y:S06]  /*0da0*/  @!P0 BRA `(.L_x_10) ;  /* 0x00000000000c8947 */ /* 0x008fec0003800000 */
[----:B------:R-:W-:-:S07]  /*0db0*/  MOV R10, 0xdd0 ;  /* 0x00000dd0000a7802 */ /* 0x000fce0000000f00 */
[----:B------:R-:W-:Y:S05]  /*0dc0*/  CALL.REL.NOINC `($__internal_0_$__cuda_sm3x_div_rn_noftz_f32_slowpath) ;  /* 0x0000000000247944 */ /* 0x000fea0003c00000 */
[----:B------:R-:W-:-:S07]  /*0dd0*/  MOV R11, R0 ;  /* 0x00000000000b7202 */ /* 0x000fce0000000f00 */
.L_x_10:
[----:B------:R-:W-:Y:S05]  /*0de0*/  BSYNC.RECONVERGENT B0 ;  /* 0x0000000000007941 */ /* 0x000fea0003800200 */
.L_x_9:
[----:B------:R-:W0:Y:S01]  /*0df0*/  LDC.64 R2, c[0x0][0x380] ;  /* 0x0000e000ff027b82 */ /* 0x000e220000000a00 */
[----:B------:R-:W1:Y:S01]  /*0e00*/  LDCU UR6, c[0x0][0x398] ;  /* 0x00007300ff0677ac */ /* 0x000e620008000800 */
[----:B------:R-:W-:Y:S01]  /*0e10*/  REDG.E.ADD.F32.FTZ.RN.STRONG.GPU desc[UR4][R6.64], R11 ;  /* 0x0000000b060079a6 */ /* 0x000fe2000c12f304 */
[----:B-1----:R-:W-:-:S04]  /*0e20*/  IMAD R5, R5, UR6, R8 ;  /* 0x0000000605057c24 */ /* 0x002fc8000f8e0208 */
[----:B0-----:R-:W-:-:S05]  /*0e30*/  IMAD.WIDE R2, R5, 0x4, R2 ;  /* 0x0000000405027825 */ /* 0x001fca00078e0202 */
[----:B------:R-:W-:Y:S01]  /*0e40*/  REDG.E.ADD.F32.FTZ.RN.STRONG.GPU desc[UR4][R2.64], R11 ;  /* 0x0000000b020079a6 */ /* 0x000fe2000c12f304 */
[----:B------:R-:W-:Y:S05]  /*0e50*/  EXIT ;  /* 0x000000000000794d */ /* 0x000fea0003800000 */
        .weak           $__internal_0_$__cuda_sm3x_div_rn_noftz_f32_slowpath
        .type           $__internal_0_$__cuda_sm3x_div_rn_noftz_f32_slowpath,@function
        .size           $__internal_0_$__cuda_sm3x_div_rn_noftz_f32_slowpath,(.L_x_118 - $__internal_0_$__cuda_sm3x_div_rn_noftz_f32_slowpath)
$__internal_0_$__cuda_sm3x_div_rn_noftz_f32_slowpath:
[----:B------:R-:W-:Y:S01]  /*0e60*/  SHF.R.U32.HI R9, RZ, 0x17, R3 ;  /* 0x00000017ff097819 */ /* 0x000fe20000011603 */
[----:B------:R-:W-:Y:S01]  /*0e70*/  BSSY.RECONVERGENT B1, `(.L_x_11) ;  /* 0x0000065000017945 */ /* 0x000fe20003800200 */
[----:B------:R-:W-:Y:S01]  /*0e80*/  SHF.R.U32.HI R0, RZ, 0x17, R2 ;  /* 0x00000017ff007819 */ /* 0x000fe20000011602 */
[----:B------:R-:W-:Y:S01]  /*0e90*/  HFMA2 R13, -RZ, RZ, 3.390625, 0 ;  /* 0x42c80000ff0d7431 */ /* 0x000fe200000001ff */
[----:B------:R-:W-:Y:S02]  /*0ea0*/  LOP3.LUT R9, R9, 0xff, RZ, 0xc0, !PT ;  /* 0x000000ff09097812 */ /* 0x000fe400078ec0ff */
[----:B------:R-:W-:Y:S02]  /*0eb0*/  LOP3.LUT R12, R0, 0xff, RZ, 0xc0, !PT ;  /* 0x000000ff000c7812 */ /* 0x000fe400078ec0ff */
[----:B------:R-:W-:Y:S02]  /*0ec0*/  IADD3 R16, PT, PT, R9, -0x1, RZ ;  /* 0xffffffff09107810 */ /* 0x000fe40007ffe0ff */
[----:B------:R-:W-:-:S02]  /*0ed0*/  IADD3 R15, PT, PT, R12, -0x1, RZ ;  /* 0xffffffff0c0f7810 */ /* 0x000fc40007ffe0ff */
[----:B------:R-:W-:Y:S02]  /*0ee0*/  ISETP.GT.U32.AND P0, PT, R16, 0xfd, PT ;  /* 0x000000fd1000780c */ /* 0x000fe40003f04070 */
[----:B------:R-:W-:Y:S02]  /*0ef0*/  MOV R14, R3 ;  /* 0x00000003000e7202 */ /* 0x000fe40000000f00 */
[----:B------:R-:W-:-:S13]  /*0f00*/  ISETP.GT.U32.OR P0, PT, R15, 0xfd, P0 ;  /* 0x000000fd0f00780c */ /* 0x000fda0000704470 */
[----:B------:R-:W-:Y:S01]  /*0f10*/  @!P0 MOV R11, RZ ;  /* 0x000000ff000b8202 */ /* 0x000fe20000000f00 */
[----:B------:R-:W-:Y:S06]  /*0f20*/  @!P0 BRA `(.L_x_12) ;  /* 0x0000000000608947 */ /* 0x000fec0003800000 */
[----:B------:R-:W-:Y:S02]  /*0f30*/  MOV R0, 0x42c80000 ;  /* 0x42c8000000007802 */ /* 0x000fe40000000f00 */
[----:B------:R-:W-:Y:S02]  /*0f40*/  FSETP.GTU.FTZ.AND P1, PT, |R3|, +INF , PT ;  /* 0x7f8000000300780b */ /* 0x000fe40003f3c200 */
[----:B------:R-:W-:-:S04]  /*0f50*/  FSETP.GTU.FTZ.AND P0, PT, |R0|, +INF , PT ;  /* 0x7f8000000000780b */ /* 0x000fc80003f1c200 */
[----:B------:R-:W-:-:S13]  /*0f60*/  PLOP3.LUT P0, PT, P0, P1, PT, 0xf8, 0x8f ;  /* 0x00000000008f781c */ /* 0x000fda0000703f70 */
[----:B------:R-:W-:Y:S05]  /*0f70*/  @P0 BRA `(.L_x_13) ;  /* 0x00000004004c0947 */ /* 0x000fea0003800000 */
[----:B------:R-:W-:-:S13]  /*0f80*/  LOP3.LUT P0, RZ, R14, 0x7fffffff, R13, 0xc8, !PT ;  /* 0x7fffffff0eff7812 */ /* 0x000fda000780c80d */
[----:B------:R-:W-:Y:S05]  /*0f90*/  @!P0 BRA `(.L_x_14) ;  /* 0x00000004003c8947 */ /* 0x000fea0003800000 */
[C---:B------:R-:W-:Y:S02]  /*0fa0*/  FSETP.NEU.FTZ.AND P2, PT, |R0|.reuse, +INF , PT ;  /* 0x7f8000000000780b */ /* 0x040fe40003f5d200 */
[----:B------:R-:W-:Y:S02]  /*0fb0*/  FSETP.NEU.FTZ.AND P1, PT, |R3|, +INF , PT ;  /* 0x7f8000000300780b */ /* 0x000fe40003f3d200 */
[----:B------:R-:W-:-:S11]  /*0fc0*/  FSETP.NEU.FTZ.AND P0, PT, |R0|, +INF , PT ;  /* 0x7f8000000000780b */ /* 0x000fd60003f1d200 */
[----:B------:R-:W-:Y:S05]  /*0fd0*/  @!P1 BRA !P2, `(.L_x_14) ;  /* 0x00000004002c9947 */ /* 0x000fea0005000000 */
[----:B------:R-:W-:-:S04]  /*0fe0*/  LOP3.LUT P2, RZ, R13, 0x7fffffff, RZ, 0xc0, !PT ;  /* 0x7fffffff0dff7812 */ /* 0x000fc8000784c0ff */
[----:B------:R-:W-:-:S13]  /*0ff0*/  PLOP3.LUT P1, PT, P1, P2, PT, 0x2f, 0xf2 ;  /* 0x0000000000f2781c */ /* 0x000fda0000f24577 */
[----:B------:R-:W-:Y:S05]  /*1000*/  @P1 BRA `(.L_x_15) ;  /* 0x0000000400181947 */ /* 0x000fea0003800000 */
[----:B------:R-:W-:-:S04]  /*1010*/  LOP3.LUT P1, RZ, R14, 0x7fffffff, RZ, 0xc0, !PT ;  /* 0x7fffffff0eff7812 */ /* 0x000fc8000782c0ff */
[----:B------:R-:W-:-:S13]  /*1020*/  PLOP3.LUT P0, PT, P0, P1, PT, 0x2f, 0xf2 ;  /* 0x0000000000f2781c */ /* 0x000fda0000702577 */
[----:B------:R-:W-:Y:S05]  /*1030*/  @P0 BRA `(.L_x_16) ;  /* 0x0000000400000947 */ /* 0x000fea0003800000 */
[----:B------:R-:W-:Y:S02]  /*1040*/  ISETP.GE.AND P0, PT, R15, RZ, PT ;  /* 0x000000ff0f00720c */ /* 0x000fe40003f06270 */
[----:B------:R-:W-:-:S11]  /*1050*/  ISETP.GE.AND P1, PT, R16, RZ, PT ;  /* 0x000000ff1000720c */ /* 0x000fd60003f26270 */
[----:B------:R-:W-:Y:S01]  /*1060*/  @P0 MOV R11, RZ ;  /* 0x000000ff000b0202 */ /* 0x000fe20000000f00 */
[----:B------:R-:W-:Y:S01]  /*1070*/  @!P0 FFMA R13, R0, 1.84467440737095516160e+19, RZ ;  /* 0x5f800000000d8823 */ /* 0x000fe200000000ff */
[----:B------:R-:W-:Y:S01]  /*1080*/  @!P0 MOV R11, 0xffffffc0 ;  /* 0xffffffc0000b8802 */ /* 0x000fe20000000f00 */
[----:B------:R-:W-:-:S03]  /*1090*/  @!P1 FFMA R14, R3, 1.84467440737095516160e+19, RZ ;  /* 0x5f800000030e9823 */ /* 0x000fc600000000ff */
[----:B------:R-:W-:-:S07]  /*10a0*/  @!P1 IADD3 R11, PT, PT, R11, 0x40, RZ ;  /* 0x000000400b0b9810 */ /* 0x000fce0007ffe0ff */
.L_x_12:
[----:B------:R-:W-:Y:S01]  /*10b0*/  LEA R15, R9, 0xc0800000, 0x17 ;  /* 0xc0800000090f7811 */ /* 0x000fe200078eb8ff */
[----:B------:R-:W-:Y:S01]  /*10c0*/  BSSY.RECONVERGENT B2, `(.L_x_17) ;  /* 0x0000036000027945 */ /* 0x000fe20003800200 */
[----:B------:R-:W-:Y:S02]  /*10d0*/  IADD3 R12, PT, PT, R12, -0x7f, RZ ;  /* 0xffffff810c0c7810 */ /* 0x000fe40007ffe0ff */
[----:B------:R-:W-:-:S03]  /*10e0*/  IADD3 R15, PT, PT, -R15, R14, RZ ;  /* 0x0000000e0f0f7210 */ /* 0x000fc60007ffe1ff */
[C---:B------:R-:W-:Y:S01]  /*10f0*/  IMAD R0, R12.reuse, -0x800000, R13 ;  /* 0xff8000000c007824 */ /* 0x040fe200078e020d */
[----:B------:R-:W0:Y:S01]  /*1100*/  MUFU.RCP R14, R15 ;  /* 0x0000000f000e7308 */ /* 0x000e220000001000 */
[----:B------:R-:W-:Y:S01]  /*1110*/  FADD.FTZ R17, -R15, -RZ ;  /* 0x800000ff0f117221 */ /* 0x000fe20000010100 */
[----:B------:R-:W-:-:S04]  /*1120*/  IADD3 R12, PT, PT, R12, 0x7f, -R9 ;  /* 0x0000007f0c0c7810 */ /* 0x000fc80007ffe809 */
[----:B------:R-:W-:Y:S01]  /*1130*/  IADD3 R12, PT, PT, R12, R11, RZ ;  /* 0x0000000b0c0c7210 */ /* 0x000fe20007ffe0ff */
[----:B0-----:R-:W-:-:S04]  /*1140*/  FFMA R19, R14, R17, 1 ;  /* 0x3f8000000e137423 */ /* 0x001fc80000000011 */
[----:B------:R-:W-:-:S04]  /*1150*/  FFMA R13, R14, R19, R14 ;  /* 0x000000130e0d7223 */ /* 0x000fc8000000000e */
[----:B------:R-:W-:-:S04]  /*1160*/  FFMA R14, R0, R13, RZ ;  /* 0x0000000d000e7223 */ /* 0x000fc800000000ff */
[----:B------:R-:W-:-:S04]  /*1170*/  FFMA R16, R17, R14, R0 ;  /* 0x0000000e11107223 */ /* 0x000fc80000000000 */
[----:B------:R-:W-:-:S04]  /*1180*/  FFMA R16, R13, R16, R14 ;  /* 0x000000100d107223 */ /* 0x000fc8000000000e */
[----:B------:R-:W-:-:S04]  /*1190*/  FFMA R17, R17, R16, R0 ;  /* 0x0000001011117223 */ /* 0x000fc80000000000 */
[----:B------:R-:W-:-:S05]  /*11a0*/  FFMA R0, R13, R17, R16 ;  /* 0x000000110d007223 */ /* 0x000fca0000000010 */
[----:B------:R-:W-:-:S04]  /*11b0*/  SHF.R.U32.HI R9, RZ, 0x17, R0 ;  /* 0x00000017ff097819 */ /* 0x000fc80000011600 */
[----:B------:R-:W-:-:S04]  /*11c0*/  LOP3.LUT R9, R9, 0xff, RZ, 0xc0, !PT ;  /* 0x000000ff09097812 */ /* 0x000fc800078ec0ff */
[----:B------:R-:W-:-:S04]  /*11d0*/  IADD3 R15, PT, PT, R9, R12, RZ ;  /* 0x0000000c090f7210 */ /* 0x000fc80007ffe0ff */
[----:B------:R-:W-:-:S04]  /*11e0*/  IADD3 R9, PT, PT, R15, -0x1, RZ ;  /* 0xffffffff0f097810 */ /* 0x000fc80007ffe0ff */
[----:B------:R-:W-:-:S13]  /*11f0*/  ISETP.GE.U32.AND P0, PT, R9, 0xfe, PT ;  /* 0x000000fe0900780c */ /* 0x000fda0003f06070 */
[----:B------:R-:W-:Y:S05]  /*1200*/  @!P0 BRA `(.L_x_18) ;  /* 0x0000000000808947 */ /* 0x000fea0003800000 */
[----:B------:R-:W-:-:S13]  /*1210*/  ISETP.GT.AND P0, PT, R15, 0xfe, PT ;  /* 0x000000fe0f00780c */ /* 0x000fda0003f04270 */
[----:B------:R-:W-:Y:S05]  /*1220*/  @P0 BRA `(.L_x_19) ;  /* 0x00000000006c0947 */ /* 0x000fea0003800000 */
[----:B------:R-:W-:-:S13]  /*1230*/  ISETP.GE.AND P0, PT, R15, 0x1, PT ;  /* 0x000000010f00780c */ /* 0x000fda0003f06270 */
[----:B------:R-:W-:Y:S05]  /*1240*/  @P0 BRA `(.L_x_20) ;  /* 0x0000000000740947 */ /* 0x000fea0003800000 */
[----:B------:R-:W-:Y:S02]  /*1250*/  ISETP.GE.AND P0, PT, R15, -0x18, PT ;  /* 0xffffffe80f00780c */ /* 0x000fe40003f06270 */
[----:B------:R-:W-:-:S11]  /*1260*/  LOP3.LUT R0, R0, 0x80000000, RZ, 0xc0, !PT ;  /* 0x8000000000007812 */ /* 0x000fd600078ec0ff */
[----:B------:R-:W-:Y:S05]  /*1270*/  @!P0 BRA `(.L_x_20) ;  /* 0x0000000000688947 */ /* 0x000fea0003800000 */
[-CC-:B------:R-:W-:Y:S01]  /*1280*/  FFMA.RZ R9, R13, R17.reuse, R16.reuse ;  /* 0x000000110d097223 */ /* 0x180fe2000000c010 */
[----:B------:R-:W-:Y:S01]  /*1290*/  IADD3 R14, PT, PT, R15, 0x20, RZ ;  /* 0x000000200f0e7810 */ /* 0x000fe20007ffe0ff */
[-CC-:B------:R-:W-:Y:S01]  /*12a0*/  FFMA.RM R12, R13, R17.reuse, R16.reuse ;  /* 0x000000110d0c7223 */ /* 0x180fe20000004010 */
[----:B------:R-:W-:Y:S02]  /*12b0*/  ISETP.NE.AND P2, PT, R15, RZ, PT ;  /* 0x000000ff0f00720c */ /* 0x000fe40003f45270 */
[----:B------:R-:W-:Y:S01]  /*12c0*/  LOP3.LUT R11, R9, 0x7fffff, RZ, 0xc0, !PT ;  /* 0x007fffff090b7812 */ /* 0x000fe200078ec0ff */
[----:B------:R-:W-:Y:S01]  /*12d0*/  FFMA.RP R9, R13, R17, R16 ;  /* 0x000000110d097223 */ /* 0x000fe20000008010 */
[----:B------:R-:W-:Y:S02]  /*12e0*/  ISETP.NE.AND P1, PT, R15, RZ, PT ;  /* 0x000000ff0f00720c */ /* 0x000fe40003f25270 */
[----:B------:R-:W-:Y:S02]  /*12f0*/  LOP3.LUT R11, R11, 0x800000, RZ, 0xfc, !PT ;  /* 0x008000000b0b7812 */ /* 0x000fe400078efcff */
[----:B------:R-:W-:-:S02]  /*1300*/  IADD3 R13, PT, PT, -R15, RZ, RZ ;  /* 0x000000ff0f0d7210 */ /* 0x000fc40007ffe1ff */
[----:B------:R-:W-:Y:S02]  /*1310*/  SHF.L.U32 R14, R11, R14, RZ ;  /* 0x0000000e0b0e7219 */ /* 0x000fe400000006ff */
[----:B------:R-:W-:Y:S02]  /*1320*/  FSETP.NEU.FTZ.AND P0, PT, R9, R12, PT ;  /* 0x0000000c0900720b */ /* 0x000fe40003f1d000 */
[----:B------:R-:W-:Y:S02]  /*1330*/  SEL R12, R13, RZ, P2 ;  /* 0x000000ff0d0c7207 */ /* 0x000fe40001000000 */
[----:B------:R-:W-:Y:S02]  /*1340*/  ISETP.NE.AND P1, PT, R14, RZ, P1 ;  /* 0x000000ff0e00720c */ /* 0x000fe40000f25270 */
[----:B------:R-:W-:Y:S02]  /*1350*/  SHF.R.U32.HI R12, RZ, R12, R11 ;  /* 0x0000000cff0c7219 */ /* 0x000fe4000001160b */
[----:B------:R-:W-:-:S02]  /*1360*/  PLOP3.LUT P0, PT, P0, P1, PT, 0xf8, 0x8f ;  /* 0x00000000008f781c */ /* 0x000fc40000703f70 */
[----:B------:R-:W-:Y:S02]  /*1370*/  SHF.R.U32.HI R14, RZ, 0x1, R12 ;  /* 0x00000001ff0e7819 */ /* 0x000fe4000001160c */
[----:B------:R-:W-:-:S04]  /*1380*/  SEL R9, RZ, 0x1, !P0 ;  /* 0x00000001ff097807 */ /* 0x000fc80004000000 */
[----:B------:R-:W-:-:S04]  /*1390*/  LOP3.LUT R9, R9, 0x1, R14, 0xf8, !PT ;  /* 0x0000000109097812 */ /* 0x000fc800078ef80e */
[----:B------:R-:W-:-:S04]  /*13a0*/  LOP3.LUT R9, R9, R12, RZ, 0xc0, !PT ;  /* 0x0000000c09097212 */ /* 0x000fc800078ec0ff */
[----:B------:R-:W-:-:S04]  /*13b0*/  IADD3 R9, PT, PT, R14, R9, RZ ;  /* 0x000000090e097210 */ /* 0x000fc80007ffe0ff */
[----:B------:R-:W-:Y:S01]  /*13c0*/  LOP3.LUT R0, R9, R0, RZ, 0xfc, !PT ;  /* 0x0000000009007212 */ /* 0x000fe200078efcff */
[----:B------:R-:W-:Y:S06]  /*13d0*/  BRA `(.L_x_20) ;  /* 0x0000000000107947 */ /* 0x000fec0003800000 */
.L_x_19:
[----:B------:R-:W-:-:S04]  /*13e0*/  LOP3.LUT R0, R0, 0x80000000, RZ, 0xc0, !PT ;  /* 0x8000000000007812 */ /* 0x000fc800078ec0ff */
[----:B------:R-:W-:Y:S01]  /*13f0*/  LOP3.LUT R0, R0, 0x7f800000, RZ, 0xfc, !PT ;  /* 0x7f80000000007812 */ /* 0x000fe200078efcff */
[----:B------:R-:W-:Y:S06]  /*1400*/  BRA `(.L_x_20) ;  /* 0x0000000000047947 */ /* 0x000fec0003800000 */
.L_x_18:
[----:B------:R-:W-:-:S07]  /*1410*/  LEA R0, R12, R0, 0x17 ;  /* 0x000000000c007211 */ /* 0x000fce00078eb8ff */
.L_x_20:
[----:B------:R-:W-:Y:S05]  /*1420*/  BSYNC.RECONVERGENT B2 ;  /* 0x0000000000027941 */ /* 0x000fea0003800200 */
.L_x_17:
[----:B------:R-:W-:Y:S05]  /*1430*/  BRA `(.L_x_21) ;  /* 0x0000000000207947 */ /* 0x000fea0003800000 */
.L_x_16:
[----:B------:R-:W-:-:S04]  /*1440*/  LOP3.LUT R0, R14, 0x80000000, R13, 0x48, !PT ;  /* 0x800000000e007812 */ /* 0x000fc800078e480d */
[----:B------:R-:W-:Y:S01]  /*1450*/  LOP3.LUT R0, R0, 0x7f800000, RZ, 0xfc, !PT ;  /* 0x7f80000000007812 */ /* 0x000fe200078efcff */
[----:B------:R-:W-:Y:S06]  /*1460*/  BRA `(.L_x_21) ;  /* 0x0000000000147947 */ /* 0x000fec0003800000 */
.L_x_15:
[----:B------:R-:W-:Y:S01]  /*1470*/  LOP3.LUT R0, R14, 0x80000000, R13, 0x48, !PT ;  /* 0x800000000e007812 */ /* 0x000fe200078e480d */
[----:B------:R-:W-:Y:S06]  /*1480*/  BRA `(.L_x_21) ;  /* 0x00000000000c7947 */ /* 0x000fec0003800000 */
.L_x_14:
[----:B------:R-:W0:Y:S01]  /*1490*/  MUFU.RSQ R0, -QNAN ;  /* 0xffc0000000007908 */ /* 0x000e220000001400 */
[----:B------:R-:W-:Y:S05]  /*14a0*/  BRA `(.L_x_21) ;  /* 0x0000000000047947 */ /* 0x000fea0003800000 */
.L_x_13:
[----:B------:R-:W-:-:S07]  /*14b0*/  FADD.FTZ R0, R0, R3 ;  /* 0x0000000300007221 */ /* 0x000fce0000010000 */
.L_x_21:
[----:B------:R-:W-:Y:S05]  /*14c0*/  BSYNC.RECONVERGENT B1 ;  /* 0x0000000000017941 */ /* 0x000fea0003800200 */
.L_x_11:
[----:B------:R-:W-:-:S04]  /*14d0*/  HFMA2 R11, -RZ, RZ, 0, 0 ;  /* 0x00000000ff0b7431 */ /* 0x000fc800000001ff */
[----:B0-----:R-:W-:Y:S05]  /*14e0*/  RET.REL.NODEC R10 `(_Z16updatePheromonesPfPiS_ii) ;  /* 0xffffffe80ac47950 */ /* 0x001fea0003c3ffff */
.L_x_22:
[----:B------:R-:W-:-:S00]  /*14f0*/  BRA `(.L_x_22) ;  /* 0xfffffffc00fc7947 */ /* 0x000fc0000383ffff */
[----:B------:R-:W-:-:S00]  /*1500*/  NOP ;  /* 0x0000000000007918 */ /* 0x000fc00000000000 */
[----:B------:R-:W-:-:S00]  /*1510*/  NOP ;  /* 0x0000000000007918 */ /* 0x000fc00000000000 */
[----:B------:R-:W-:-:S00]  /*1520*/  NOP ;  /* 0x0000000000007918 */ /* 0x000fc00000000000 */
[----:B------:R-:W-:-:S00]  /*1530*/  NOP ;  /* 0x0000000000007918 */ /* 0x000fc00000000000 */
[----:B------:R-:W-:-:S00]  /*1540*/  NOP ;  /* 0x0000000000007918 */ /* 0x000fc00000000000 */
[----:B------:R-:W-:-:S00]  /*1550*/  NOP ;  /* 0x0000000000007918 */ /* 0x000fc00000000000 */
[----:B------:R-:W-:-:S00]  /*1560*/  NOP ;  /* 0x0000000000007918 */ /* 0x000fc00000000000 */
[----:B------:R-:W-:-:S00]  /*1570*/  NOP ;  /* 0x0000000000007918 */ /* 0x000fc00000000000 */
.L_x_118:


//--------------------- .text._Z21antColonyOptimizationP4CityPfPiS1_P17curandStateXORWOWii --------------------------
	.section	.text._Z21antColonyOptimizationP4CityPfPiS1_P17curandStateXORWOWii,"ax",@progbits
	.align	128
        .global         _Z21antColonyOptimizationP4CityPfPiS1_P17curandStateXORWOWii
        .type           _Z21antColonyOptimizationP4CityPfPiS1_P17curandStateXORWOWii,@function
        .size           _Z21antColonyOptimizationP4CityPfPiS1_P17curandStateXORWOWii,(.L_x_120 - _Z21antColonyOptimizationP4CityPfPiS1_P17curandStateXORWOWii)
        .other          _Z21antColonyOptimizationP4CityPfPiS1_P17curandStateXORWOWii,@"STO_CUDA_ENTRY STV_DEFAULT"
_Z21antColonyOptimizationP4CityPfPiS1_P17curandStateXORWOWii:
.text._Z21antColonyOptimizationP4CityPfPiS1_P17curandStateXORWOWii:
[----:B------:R-:W0:Y:S01]  /*0000*/  LDC R1, c[0x0][0x37c] ;  /* 0x0000df00ff017b82 */ /* 0x000e220000000800 */
[----:B------:R-:W1:Y:S07]  /*0010*/  S2R R3, SR_TID.X ;  /* 0x0000000000037919 */ /* 0x000e6e0000002100 */
[----:B------:R-:W1:Y:S01]  /*0020*/  S2UR UR4, SR_CTAID.X ;  /* 0x00000000000479c3 */ /* 0x000e620000002500 */
[----:B------:R-:W2:Y:S01]  /*0030*/  LDCU UR5, c[0x0][0x3ac] ;  /* 0x00007580ff0577ac */ /* 0x000ea20008000800 */
[----:B0-----:R-:W-:-:S04]  /*0040*/  IADD3 R1, PT, PT, R1, -0x200, RZ ;  /* 0xfffffe0001017810 */ /* 0x001fc80007ffe0ff */
[----:B------:R-:W-:Y:S02]  /*0050*/  R2UR UR12, R1 ;  /* 0x00000000010c72ca */ /* 0x000fe400000e0000 */
[----:B------:R-:W1:Y:S02]  /*0060*/  LDC R2, c[0x0][0x360] ;  /* 0x0000d800ff027b82 */ /* 0x000e640000000800 */
[----:B-1----:R-:W-:-:S05]  /*0070*/  IMAD R2, R2, UR4, R3 ;  /* 0x0000000402027c24 */ /* 0x002fca000f8e0203 */
[----:B--2---:R-:W-:-:S13]  /*0080*/  ISETP.GE.AND P0, PT, R2, UR5, PT ;  /* 0x0000000502007c0c */ /* 0x004fda000bf06270 */
[----:B------:R-:W-:Y:S05]  /*0090*/  @P0 EXIT ;  /* 0x000000000000094d */ /* 0x000fea0003800000 */
[----:B------:R-:W0:Y:S01]  /*00a0*/  LDCU UR4, c[0x0][0x3a8] ;  /* 0x00007500ff0477ac */ /* 0x000e220008000800 */
[----:B------:R-:W1:Y:S01]  /*00b0*/  LDC.64 R12, c[0x0][0x390] ;  /* 0x0000e400ff0c7b82 */ /* 0x000e620000000a00 */
[----:B------:R-:W2:Y:S01]  /*00c0*/  LDCU.64 UR10, c[0x0][0x358] ;  /* 0x00006b00ff0a77ac */ /* 0x000ea20008000a00 */
[----:B0-----:R-:W-:Y:S02]  /*00d0*/  UISETP.GE.AND UP0, UPT, UR4, 0x2, UPT ;  /* 0x000000020400788c */ /* 0x001fe4000bf06270 */
[----:B------:R-:W-:Y:S01]  /*00e0*/  IMAD R3, R2, UR4, RZ ;  /* 0x0000000402037c24 */ /* 0x000fe2000f8e02ff */
[----:B------:R-:W-:-:S03]  /*00f0*/  UIADD3 UR8, UPT, UPT, UR4, -0x1, URZ ;  /* 0xffffffff04087890 */ /* 0x000fc6000fffe0ff */
[----:B-1----:R-:W-:-:S04]  /*0100*/  IMAD.WIDE R12, R3, 0x4, R12 ;  /* 0x00000004030c7825 */ /* 0x002fc800078e020c */
[----:B------:R-:W-:Y:S01]  /*0110*/  HFMA2 R3, -RZ, RZ, 0, 0 ;  /* 0x00000000ff037431 */ /* 0x000fe200000001ff */
[----:B--2---:R-:W-:Y:S06]  /*0120*/  BRA.U !UP0, `(.L_x_23) ;  /* 0x00000029088c7547 */ /* 0x004fec000b800000 */
[----:B------:R-:W0:Y:S02]  /*0130*/  LDC.64 R4, c[0x0][0x3a0] ;  /* 0x0000e800ff047b82 */ /* 0x000e240000000a00 */
[----:B0-----:R-:W-:-:S05]  /*0140*/  IMAD.WIDE R4, R2, 0x30, R4 ;  /* 0x0000003002047825 */ /* 0x001fca00078e0204 */
[----:B------:R0:W5:Y:S04]  /*0150*/  LDG.E.64 R14, desc[UR10][R4.64] ;  /* 0x0000000a040e7981 */ /* 0x000168000c1e1b00 */
[----:B------:R0:W5:Y:S04]  /*0160*/  LDG.E.64 R16, desc[UR10][R4.64+0x8] ;  /* 0x0000080a04107981 */ /* 0x000168000c1e1b00 */
[----:B------:R0:W5:Y:S01]  /*0170*/  LDG.E.64 R18, desc[UR10][R4.64+0x10] ;  /* 0x0000100a04127981 */ /* 0x000162000c1e1b00 */
[----:B------:R-:W-:-:S05]  /*0180*/  UMOV UR4, URZ ;  /* 0x000000ff00047c82 */ /* 0x000fca0008000000 */
.L_x_39:
[----:B0-----:R-:W-:Y:S01]  /*0190*/  MOV R21, UR4 ;  /* 0x0000000400157c02 */ /* 0x001fe20008000f00 */
[----:B------:R-:W1:Y:S01]  /*01a0*/  LDC.64 R22, c[0x0][0x380] ;  /* 0x0000e000ff167b82 */ /* 0x000e620000000a00 */
[----:B------:R-:W2:Y:S03]  /*01b0*/  LDCU UR7, c[0x0][0x3a8] ;  /* 0x00007500ff0777ac */ /* 0x000ea60008000800 */
[----:B------:R-:W-:Y:S01]  /*01c0*/  IMAD.WIDE.U32 R20, R21, 0x4, R12 ;  /* 0x0000000415147825 */ /* 0x000fe200078e000c */
[----:B------:R-:W-:Y:S01]  /*01d0*/  UIADD3 UR5, UPT, UPT, UR4, 0x1, URZ ;  /* 0x0000000104057890 */ /* 0x000fe2000fffe0ff */
[----:B-----5:R-:W-:Y:S01]  /*01e0*/  MOV R6, R15 ;  /* 0x0000000f00067202 */ /* 0x020fe20000000f00 */
[----:B------:R-:W-:Y:S02]  /*01f0*/  UIMAD UR6, UR4, 0x4, UR12 ;  /* 0x00000004040678a4 */ /* 0x000fe4000f8e020c */
[----:B------:R-:W1:Y:S01]  /*0200*/  LDG.E R3, desc[UR10][R20.64] ;  /* 0x0000000a14037981 */ /* 0x000e62000c1e1900 */
[----:B------:R-:W-:Y:S01]  /*0210*/  IADD3 R10, P0, PT, R20, 0x4, RZ ;  /* 0x00000004140a7810 */ /* 0x000fe20007f1e0ff */
[----:B------:R-:W3:Y:S01]  /*0220*/  LDCU UR9, c[0x0][0x3a8] ;  /* 0x00007500ff0977ac */ /* 0x000ee20008000800 */
[----:B-1----:R-:W-:-:S05]  /*0230*/  IMAD.WIDE R22, R3, 0x8, R22 ;  /* 0x0000000803167825 */ /* 0x002fca00078e0216 */
[----:B0-----:R0:W5:Y:S04]  /*0240*/  LDG.E R4, desc[UR10][R22.64] ;  /* 0x0000000a16047981 */ /* 0x001168000c1e1900 */
[----:B------:R0:W5:Y:S01]  /*0250*/  LDG.E R5, desc[UR10][R22.64+0x4] ;  /* 0x0000040a16057981 */ /* 0x000162000c1e1900 */
[----:B------:R-:W-:Y:S01]  /*0260*/  MOV R15, R16 ;  /* 0x00000010000f7202 */ /* 0x000fe20000000f00 */
[----:B------:R-:W-:Y:S01]  /*0270*/  HFMA2 R8, -RZ, RZ, 0, 0 ;  /* 0x00000000ff087431 */ /* 0x000fe200000001ff */
[----:B------:R-:W-:Y:S01]  /*0280*/  MOV R16, R17 ;  /* 0x0000001100107202 */ /* 0x000fe20000000f00 */
[----:B--2---:R-:W-:Y:S01]  /*0290*/  UIADD3 UR7, UPT, UPT, UR4, -UR7, URZ ;  /* 0x8000000704077290 */ /* 0x004fe2000fffe0ff */
[----:B------:R-:W-:Y:S01]  /*02a0*/  MOV R17, R18 ;  /* 0x0000001200117202 */ /* 0x000fe20000000f00 */
[----:B------:R-:W-:Y:S01]  /*02b0*/  UIADD3 UR6, UPT, UPT, UR6, 0x4, URZ ;  /* 0x0000000406067890 */ /* 0x000fe2000fffe0ff */
[----:B------:R-:W-:Y:S01]  /*02c0*/  IADD3.X R11, PT, PT, RZ, R21, RZ, P0, !PT ;  /* 0x00000015ff0b7210 */ /* 0x000fe200007fe4ff */
[----:B------:R-:W-:Y:S01]  /*02d0*/  UISETP.NE.AND UP1, UPT, UR5, UR8, UPT ;  /* 0x000000080500728c */ /* 0x000fe2000bf25270 */
[----:B------:R-:W-:-:S02]  /*02e0*/  MOV R18, R19 ;  /* 0x0000001300127202 */ /* 0x000fc40000000f00 */
[----:B------:R-:W-:Y:S01]  /*02f0*/  MOV R7, UR4 ;  /* 0x0000000400077c02 */ /* 0x000fe20008000f00 */
[----:B0--3--:R-:W-:-:S07]  /*0300*/  UMOV UR4, UR5 ;  /* 0x0000000500047c82 */ /* 0x009fce0008000000 */
.L_x_34:
[----:B------:R-:W2:Y:S01]  /*0310*/  LDG.E R0, desc[UR10][R10.64] ;  /* 0x0000000a0a007981 */ /* 0x000ea2000c1e1900 */
[----:B0-----:R-:W0:Y:S01]  /*0320*/  LDC.64 R22, c[0x0][0x388] ;  /* 0x0000e200ff167b82 */ /* 0x001e220000000a00 */
[----:B--2---:R-:W-:-:S04]  /*0330*/  IMAD R9, R3, UR9, R0 ;  /* 0x0000000903097c24 */ /* 0x004fc8000f8e0200 */
[----:B0-----:R-:W-:-:S06]  /*0340*/  IMAD.WIDE R22, R9, 0x4, R22 ;  /* 0x0000000409167825 */ /* 0x001fcc00078e0216 */
[----:B------:R-:W2:Y:S01]  /*0350*/  LDG.E R22, desc[UR10][R22.64] ;  /* 0x0000000a16167981 */ /* 0x000ea2000c1e1900 */
[----:B------:R-:W-:Y:S01]  /*0360*/  MOV R25, 0x3a2c32e4 ;  /* 0x3a2c32e400197802 */ /* 0x000fe20000000f00 */
[----:B------:R-:W-:Y:S01]  /*0370*/  BSSY.RECONVERGENT B0, `(.L_x_24) ;  /* 0x0000047000007945 */ /* 0x000fe20003800200 */
[C---:B--2---:R-:W-:Y:S01]  /*0380*/  FMUL R9, |R22|.reuse, 16777216 ;  /* 0x4b80000016097820 */ /* 0x044fe20000400200 */
[C---:B------:R-:W-:Y:S02]  /*0390*/  FSETP.GEU.AND P0, PT, |R22|.reuse, 1.175494350822287508e-38, PT ;  /* 0x008000001600780b */ /* 0x040fe40003f0e200 */
[----:B------:R-:W-:Y:S02]  /*03a0*/  FSETP.NEU.AND P2, PT, R22, 1, PT ;  /* 0x3f8000001600780b */ /* 0x000fe40003f4d000 */
[----:B------:R-:W-:-:S04]  /*03b0*/  FSEL R9, R9, |R22|, !P0 ;  /* 0x4000001609097208 */ /* 0x000fc80004000000 */
[----:B------:R-:W-:-:S04]  /*03c0*/  IADD3 R24, PT, PT, R9, -0x3f3504f3, RZ ;  /* 0xc0cafb0d09187810 */ /* 0x000fc80007ffe0ff */
[----:B------:R-:W-:-:S04]  /*03d0*/  LOP3.LUT R24, R24, 0xff800000, RZ, 0xc0, !PT ;  /* 0xff80000018187812 */ /* 0x000fc800078ec0ff */
[----:B------:R-:W-:-:S05]  /*03e0*/  IADD3 R9, PT, PT, R9, -R24, RZ ;  /* 0x8000001809097210 */ /* 0x000fca0007ffe0ff */
[C---:B------:R-:W-:Y:S01]  /*03f0*/  FADD R19, R9.reuse, 1 ;  /* 0x3f80000009137421 */ /* 0x040fe20000000000 */
[----:B------:R-:W-:-:S04]  /*0400*/  FADD R26, R9, -1 ;  /* 0xbf800000091a7421 */ /* 0x000fc80000000000 */
[----:B------:R-:W-:Y:S01]  /*0410*/  FADD R28, R26, R26 ;  /* 0x0000001a1a1c7221 */ /* 0x000fe20000000000 */
[----:B------:R-:W0:Y:S03]  /*0420*/  MUFU.RCP R19, R19 ;  /* 0x0000001300137308 */ /* 0x000e260000001000 */
[----:B0-----:R-:W-:-:S04]  /*0430*/  FMUL R9, R19, R28 ;  /* 0x0000001c13097220 */ /* 0x001fc80000400000 */
[----:B------:R-:W-:-:S04]  /*0440*/  FADD R23, R26, -R9 ;  /* 0x800000091a177221 */ /* 0x000fc80000000000 */
[----:B------:R-:W-:-:S04]  /*0450*/  FADD R23, R23, R23 ;  /* 0x0000001717177221 */ /* 0x000fc80000000000 */
[-C--:B------:R-:W-:Y:S01]  /*0460*/  FFMA R28, R26, -R9.reuse, R23 ;  /* 0x800000091a1c7223 */ /* 0x080fe20000000017 */
[----:B------:R-:W-:Y:S01]  /*0470*/  I2FP.F32.S32 R23, R24 ;  /* 0x0000001800177245 */ /* 0x000fe20000201400 */
[----:B------:R-:W-:Y:S01]  /*0480*/  FMUL R24, R9, R9 ;  /* 0x0000000909187220 */ /* 0x000fe20000400000 */
[----:B------:R-:W-:-:S03]  /*0490*/  FSEL R26, RZ, -24, P0 ;  /* 0xc1c00000ff1a7808 */ /* 0x000fc60000000000 */
[C---:B------:R-:W-:Y:S02]  /*04a0*/  FFMA R25, R24.reuse, R25, 0.0032181653659790754318 ;  /* 0x3b52e7db18197423 */ /* 0x040fe40000000019 */
[----:B------:R-:W-:Y:S01]  /*04b0*/  FFMA R26, R23, 1.1920928955078125e-07, R26 ;  /* 0x34000000171a7823 */ /* 0x000fe2000000001a */
[----:B------:R-:W-:Y:S01]  /*04c0*/  FMUL R23, R19, R28 ;  /* 0x0000001c13177220 */ /* 0x000fe20000400000 */
[C---:B------:R-:W-:Y:S02]  /*04d0*/  FFMA R25, R24.reuse, R25, 0.018033718690276145935 ;  /* 0x3c93bb7318197423 */ /* 0x040fe40000000019 */
[----:B------:R-:W-:Y:S02]  /*04e0*/  FFMA R19, R9, 1.4426950216293334961, R26 ;  /* 0x3fb8aa3b09137823 */ /* 0x000fe4000000001a */
[----:B------:R-:W-:Y:S02]  /*04f0*/  FFMA R25, R24, R25, 0.12022458761930465698 ;  /* 0x3df6384f18197423 */ /* 0x000fe40000000019 */
[----:B------:R-:W-:-:S02]  /*0500*/  FADD R26, R26, -R19 ;  /* 0x800000131a1a7221 */ /* 0x000fc40000000000 */
[----:B------:R-:W-:Y:S02]  /*0510*/  FMUL R24, R24, R25 ;  /* 0x0000001918187220 */ /* 0x000fe40000400000 */
[----:B------:R-:W-:Y:S02]  /*0520*/  FFMA R26, R9, 1.4426950216293334961, R26 ;  /* 0x3fb8aa3b091a7823 */ /* 0x000fe4000000001a */
[----:B------:R-:W-:Y:S02]  /*0530*/  FMUL R25, R24, 3 ;  /* 0x4040000018197820 */ /* 0x000fe40000400000 */
[----:B------:R-:W-:-:S04]  /*0540*/  FFMA R26, R23, 1.4426950216293334961, R26 ;  /* 0x3fb8aa3b171a7823 */ /* 0x000fc8000000001a */
[----:B------:R-:W-:-:S04]  /*0550*/  FFMA R26, R9, 1.9251366722983220825e-08, R26 ;  /* 0x32a55e34091a7823 */ /* 0x000fc8000000001a */
[----:B------:R-:W-:-:S04]  /*0560*/  FFMA R25, R23, R25, R26 ;  /* 0x0000001917197223 */ /* 0x000fc8000000001a */
[----:B------:R-:W-:-:S04]  /*0570*/  FFMA R26, R9, R24, R25 ;  /* 0x00000018091a7223 */ /* 0x000fc80000000019 */
[----:B------:R-:W-:-:S04]  /*0580*/  FADD R28, R19, R26 ;  /* 0x0000001a131c7221 */ /* 0x000fc80000000000 */
[----:B------:R-:W-:Y:S01]  /*0590*/  FMUL R9, R28, 1 ;  /* 0x3f8000001c097820 */ /* 0x000fe20000400000 */
[----:B------:R-:W-:-:S03]  /*05a0*/  FADD R19, -R19, R28 ;  /* 0x0000001c13137221 */ /* 0x000fc60000000100 */
[----:B------:R-:W0:Y:S01]  /*05b0*/  FRND R24, R9 ;  /* 0x0000000900187307 */ /* 0x000e220000201000 */
[----:B------:R-:W-:Y:S01]  /*05c0*/  FADD R19, R26, -R19 ;  /* 0x800000131a137221 */ /* 0x000fe20000000000 */
[----:B------:R-:W-:Y:S01]  /*05d0*/  FADD R28, R28, -R9 ;  /* 0x800000091c1c7221 */ /* 0x000fe20000000000 */
[----:B------:R-:W-:-:S03]  /*05e0*/  FSETP.GEU.AND P1, PT, R9, RZ, PT ;  /* 0x000000ff0900720b */ /* 0x000fc60003f2e000 */
[----:B------:R-:W-:Y:S01]  /*05f0*/  FADD R19, R19, R28 ;  /* 0x0000001c13137221 */ /* 0x000fe20000000000 */
[----:B------:R-:W-:Y:S01]  /*0600*/  MOV R28, 0x391fcb8e ;  /* 0x391fcb8e001c7802 */ /* 0x000fe20000000f00 */
[----:B------:R1:W2:Y:S01]  /*0610*/  F2I.NTZ R23, R9 ;  /* 0x0000000900177305 */ /* 0x0002a20000203100 */
[----:B0-----:R-:W-:Y:S01]  /*0620*/  FADD R26, R9, -R24 ;  /* 0x80000018091a7221 */ /* 0x001fe20000000000 */
[----:B------:R-:W-:-:S03]  /*0630*/  FSETP.GT.AND P0, PT, R24, RZ, PT ;  /* 0x000000ff1800720b */ /* 0x000fc60003f04000 */
[----:B------:R-:W-:Y:S01]  /*0640*/  FADD R19, R19, R26 ;  /* 0x0000001a13137221 */ /* 0x000fe20000000000 */
[----:B------:R-:W-:Y:S02]  /*0650*/  SEL R24, RZ, 0x83000000, P0 ;  /* 0x83000000ff187807 */ /* 0x000fe40000000000 */
[----:B------:R-:W-:Y:S01]  /*0660*/  FSETP.GT.AND P0, PT, |R9|, 152, PT ;  /* 0x431800000900780b */ /* 0x000fe20003f04200 */
[----:B------:R-:W-:Y:S01]  /*0670*/  FFMA R26, R19, R28, 0.0013391353422775864601 ;  /* 0x3aaf85ed131a7423 */ /* 0x000fe2000000001c */
[----:B-1----:R-:W-:-:S03]  /*0680*/  MOV R9, 0x3f800000 ;  /* 0x3f80000000097802 */ /* 0x002fc60000000f00 */
[----:B------:R-:W-:-:S04]  /*0690*/  FFMA R26, R19, R26, 0.0096188392490148544312 ;  /* 0x3c1d9856131a7423 */ /* 0x000fc8000000001a */
[----:B------:R-:W-:-:S04]  /*06a0*/  FFMA R26, R19, R26, 0.055503588169813156128 ;  /* 0x3d6357bb131a7423 */ /* 0x000fc8000000001a */
[----:B------:R-:W-:-:S04]  /*06b0*/  FFMA R26, R19, R26, 0.24022644758224487305 ;  /* 0x3e75fdec131a7423 */ /* 0x000fc8000000001a */
[----:B------:R-:W-:-:S04]  /*06c0*/  FFMA R26, R19, R26, 0.69314718246459960938 ;  /* 0x3f317218131a7423 */ /* 0x000fc8000000001a */
[----:B------:R-:W-:Y:S01]  /*06d0*/  FFMA R26, R19, R26, 1 ;  /* 0x3f800000131a7423 */ /* 0x000fe2000000001a */
[----:B------:R-:W-:Y:S02]  /*06e0*/  IADD3 R19, PT, PT, R24, 0x7f000000, RZ ;  /* 0x7f00000018137810 */ /* 0x000fe40007ffe0ff */
[----:B--2---:R-:W-:-:S03]  /*06f0*/  LEA R24, R23, -R24, 0x17 ;  /* 0x8000001817187211 */ /* 0x004fc600078eb8ff */
[----:B------:R-:W-:-:S04]  /*0700*/  FMUL R19, R26, R19 ;  /* 0x000000131a137220 */ /* 0x000fc80000400000 */
[----:B------:R-:W-:Y:S01]  /*0710*/  FMUL R19, R19, R24 ;  /* 0x0000001813137220 */ /* 0x000fe20000400000 */
[----:B------:R-:W-:Y:S01]  /*0720*/  @P0 FSEL R19, RZ, +INF , !P1 ;  /* 0x7f800000ff130808 */ /* 0x000fe20004800000 */
[----:B------:R-:W-:Y:S06]  /*0730*/  @!P2 BRA `(.L_x_25) ;  /* 0x000000000028a947 */ /* 0x000fec0003800000 */
[----:B------:R-:W-:-:S13]  /*0740*/  FSETP.NAN.AND P0, PT, |R22|, |R22|, PT ;  /* 0x400000161600720b */ /* 0x000fda0003f08200 */
[----:B------:R-:W-:Y:S01]  /*0750*/  @P0 FADD R9, R22, 1 ;  /* 0x3f80000016090421 */ /* 0x000fe20000000000 */
[----:B------:R-:W-:Y:S06]  /*0760*/  @P0 BRA `(.L_x_25) ;  /* 0x00000000001c0947 */ /* 0x000fec0003800000 */
[----:B------:R-:W-:-:S04]  /*0770*/  FSETP.NEU.AND P0, PT, |R22|, +INF , PT ;  /* 0x7f8000001600780b */ /* 0x000fc80003f0d200 */
[----:B------:R-:W-:-:S13]  /*0780*/  FSETP.NEU.AND P0, PT, R22, RZ, P0 ;  /* 0x000000ff1600720b */ /* 0x000fda000070d000 */
[----:B------:R-:W-:Y:S01]  /*0790*/  @!P0 FADD R9, R22, R22 ;  /* 0x0000001616098221 */ /* 0x000fe20000000000 */
[----:B------:R-:W-:Y:S06]  /*07a0*/  @!P0 BRA `(.L_x_25) ;  /* 0x00000000000c8947 */ /* 0x000fec0003800000 */
[----:B------:R-:W-:Y:S02]  /*07b0*/  FSETP.GEU.AND P0, PT, R22, RZ, PT ;  /* 0x000000ff1600720b */ /* 0x000fe40003f0e000 */
[----:B------:R-:W-:-:S11]  /*07c0*/  MOV R9, R19 ;  /* 0x0000001300097202 */ /* 0x000fd60000000f00 */
[----:B------:R-:W-:-:S07]  /*07d0*/  @!P0 FADD R9, -R19, -RZ ;  /* 0x800000ff13098221 */ /* 0x000fce0000000100 */
.L_x_25:
[----:B------:R-:W-:Y:S05]  /*07e0*/  BSYNC.RECONVERGENT B0 ;  /* 0x0000000000007941 */ /* 0x000fea0003800200 */
.L_x_24:
[----:B------:R-:W0:Y:S02]  /*07f0*/  LDC.64 R22, c[0x0][0x380] ;  /* 0x0000e000ff167b82 */ /* 0x000e240000000a00 */
[----:B0-----:R-:W-:-:S05]  /*0800*/  IMAD.WIDE R22, R0, 0x8, R22 ;  /* 0x0000000800167825 */ /* 0x001fca00078e0216 */
[----:B------:R-:W2:Y:S04]  /*0810*/  LDG.E R0, desc[UR10][R22.64+0x4] ;  /* 0x0000040a16007981 */ /* 0x000ea8000c1e1900 */
[----:B------:R-:W3:Y:S01]  /*0820*/  LDG.E R19, desc[UR10][R22.64] ;  /* 0x0000000a16137981 */ /* 0x000ee2000c1e1900 */
[----:B------:R-:W-:Y:S01]  /*0830*/  BSSY.RECONVERGENT B0, `(.L_x_26) ;  /* 0x0000011000007945 */ /* 0x000fe20003800200 */
[----:B--2--5:R-:W-:Y:S01]  /*0840*/  FADD R0, R5, -R0 ;  /* 0x8000000005007221 */ /* 0x024fe20000000000 */
[----:B---3--:R-:W-:-:S03]  /*0850*/  FADD R19, R4, -R19 ;  /* 0x8000001304137221 */ /* 0x008fc60000000000 */
[----:B------:R-:W-:-:S04]  /*0860*/  FMUL R0, R0, R0 ;  /* 0x0000000000007220 */ /* 0x000fc80000400000 */
[----:B------:R-:W-:-:S04]  /*0870*/  FFMA R19, R19, R19, R0 ;  /* 0x0000001313137223 */ /* 0x000fc80000000000 */
[----:B------:R0:W1:Y:S01]  /*0880*/  MUFU.RSQ R24, R19 ;  /* 0x0000001300187308 */ /* 0x0000620000001400 */
[----:B------:R-:W-:-:S04]  /*0890*/  IADD3 R0, PT, PT, R19, -0xd000000, RZ ;  /* 0xf300000013007810 */ /* 0x000fc80007ffe0ff */
[----:B------:R-:W-:-:S13]  /*08a0*/  ISETP.GT.U32.AND P0, PT, R0, 0x727fffff, PT ;  /* 0x727fffff0000780c */ /* 0x000fda0003f04070 */
[----:B01----:R-:W-:Y:S05]  /*08b0*/  @!P0 BRA `(.L_x_27) ;  /* 0x0000000000108947 */ /* 0x003fea0003800000 */
[----:B------:R-:W-:Y:S02]  /*08c0*/  MOV R0, R19 ;  /* 0x0000001300007202 */ /* 0x000fe40000000f00 */
[----:B------:R-:W-:-:S07]  /*08d0*/  MOV R22, 0x8f0 ;  /* 0x000008f000167802 */ /* 0x000fce0000000f00 */
[----:B------:R-:W-:Y:S05]  /*08e0*/  CALL.REL.NOINC `($__internal_2_$__cuda_sm20_sqrt_rn_f32_slowpath) ;  /* 0x0000002400f47944 */ /* 0x000fea0003c00000 */
[----:B------:R-:W-:Y:S05]  /*08f0*/  BRA `(.L_x_28) ;  /* 0x0000000000107947 */ /* 0x000fea0003800000 */
.L_x_27:
[----:B------:R-:W-:Y:S01]  /*0900*/  FMUL.FTZ R0, R19, R24 ;  /* 0x0000001813007220 */ /* 0x000fe20000410000 */
[----:B------:R-:W-:-:S03]  /*0910*/  FMUL.FTZ R22, R24, 0.5 ;  /* 0x3f00000018167820 */ /* 0x000fc60000410000 */
[----:B------:R-:W-:-:S04]  /*0920*/  FFMA R19, -R0, R0, R19 ;  /* 0x0000000000137223 */ /* 0x000fc80000000113 */
[----:B------:R-:W-:-:S07]  /*0930*/  FFMA R0, R19, R22, R0 ;  /* 0x0000001613007223 */ /* 0x000fce0000000000 */
.L_x_28:
[----:B------:R-:W-:Y:S05]  /*0940*/  BSYNC.RECONVERGENT B0 ;  /* 0x0000000000007941 */ /* 0x000fea0003800200 */
.L_x_26:
[----:B------:R-:W-:Y:S01]  /*0950*/  IADD3 R19, PT, PT, R0, 0x1800000, RZ ;  /* 0x0180000000137810 */ /* 0x000fe20007ffe0ff */
[----:B------:R-:W-:Y:S03]  /*0960*/  BSSY.RECONVERGENT B0, `(.L_x_29) ;  /* 0x000000b000007945 */ /* 0x000fe60003800200 */
[----:B------:R-:W-:-:S04]  /*0970*/  LOP3.LUT R19, R19, 0x7f800000, RZ, 0xc0, !PT ;  /* 0x7f80000013137812 */ /* 0x000fc800078ec0ff */
[----:B------:R-:W-:-:S13]  /*0980*/  ISETP.GT.U32.AND P0, PT, R19, 0x1ffffff, PT ;  /* 0x01ffffff1300780c */ /* 0x000fda0003f04070 */
[----:B------:R-:W-:Y:S05]  /*0990*/  @P0 BRA `(.L_x_30) ;  /* 0x00000000000c0947 */ /* 0x000fea0003800000 */
[----:B------:R-:W-:-:S07]  /*09a0*/  MOV R22, 0x9c0 ;  /* 0x000009c000167802 */ /* 0x000fce0000000f00 */
[----:B------:R-:W-:Y:S05]  /*09b0*/  CALL.REL.NOINC `($__internal_1_$__cuda_sm20_rcp_rn_f32_slowpath) ;  /* 0x0000002000ec7944 */ /* 0x000fea0003c00000 */
[----:B------:R-:W-:Y:S05]  /*09c0*/  BRA `(.L_x_31) ;  /* 0x0000000000107947 */ /* 0x000fea0003800000 */
.L_x_30:
[----:B------:R-:W0:Y:S02]  /*09d0*/  MUFU.RCP R19, R0 ;  /* 0x0000000000137308 */ /* 0x000e240000001000 */
[----:B0-----:R-:W-:-:S04]  /*09e0*/  FFMA R22, R19, R0, -1 ;  /* 0xbf80000013167423 */ /* 0x001fc80000000000 */
[----:B------:R-:W-:-:S04]  /*09f0*/  FADD.FTZ R22, -R22, -RZ ;  /* 0x800000ff16167221 */ /* 0x000fc80000010100 */
[----:B------:R-:W-:-:S07]  /*0a00*/  FFMA R0, R19, R22, R19 ;  /* 0x0000001613007223 */ /* 0x000fce0000000013 */
.L_x_31:
[----:B------:R-:W-:Y:S05]  /*0a10*/  BSYNC.RECONVERGENT B0 ;  /* 0x0000000000007941 */ /* 0x000fea0003800200 */
.L_x_29:
[C---:B------:R-:W-:Y:S01]  /*0a20*/  FMUL R19, |R0|.reuse, 16777216 ;  /* 0x4b80000000137820 */ /* 0x040fe20000400200 */
[C---:B------:R-:W-:Y:S01]  /*0a30*/  FSETP.GEU.AND P0, PT, |R0|.reuse, 1.175494350822287508e-38, PT ;  /* 0x008000000000780b */ /* 0x040fe20003f0e200 */
[----:B------:R-:W-:Y:S01]  /*0a40*/  BSSY.RECONVERGENT B0, `(.L_x_32) ;  /* 0x0000046000007945 */ /* 0x000fe20003800200 */
[----:B------:R-:W-:Y:S02]  /*0a50*/  FSETP.NEU.AND P2, PT, R0, 1, PT ;  /* 0x3f8000000000780b */ /* 0x000fe40003f4d000 */
[----:B------:R-:W-:Y:S02]  /*0a60*/  FSEL R22, R19, |R0|, !P0 ;  /* 0x4000000013167208 */ /* 0x000fe40004000000 */
[----:B------:R-:W-:Y:S02]  /*0a70*/  FSEL R26, RZ, -24, P0 ;  /* 0xc1c00000ff1a7808 */ /* 0x000fe40000000000 */
[----:B------:R-:W-:-:S04]  /*0a80*/  IADD3 R23, PT, PT, R22, -0x3f3504f3, RZ ;  /* 0xc0cafb0d16177810 */ /* 0x000fc80007ffe0ff */
[----:B------:R-:W-:-:S04]  /*0a90*/  LOP3.LUT R23, R23, 0xff800000, RZ, 0xc0, !PT ;  /* 0xff80000017177812 */ /* 0x000fc800078ec0ff */
[-C--:B------:R-:W-:Y:S02]  /*0aa0*/  IADD3 R19, PT, PT, R22, -R23.reuse, RZ ;  /* 0x8000001716137210 */ /* 0x080fe40007ffe0ff */
[----:B------:R-:W-:-:S03]  /*0ab0*/  I2FP.F32.S32 R23, R23 ;  /* 0x0000001700177245 */ /* 0x000fc60000201400 */
[C---:B------:R-:W-:Y:S01]  /*0ac0*/  FADD R22, R19.reuse, 1 ;  /* 0x3f80000013167421 */ /* 0x040fe20000000000 */
[----:B------:R-:W-:Y:S01]  /*0ad0*/  FADD R24, R19, -1 ;  /* 0xbf80000013187421 */ /* 0x000fe20000000000 */
[----:B------:R-:W-:-:S03]  /*0ae0*/  FFMA R26, R23, 1.1920928955078125e-07, R26 ;  /* 0x34000000171a7823 */ /* 0x000fc6000000001a */
[----:B------:R-:W-:Y:S01]  /*0af0*/  FADD R19, R24, R24 ;  /* 0x0000001818137221 */ /* 0x000fe20000000000 */
[----:B------:R-:W0:Y:S03]  /*0b00*/  MUFU.RCP R22, R22 ;  /* 0x0000001600167308 */ /* 0x000e260000001000 */
[----:B0-----:R-:W-:-:S04]  /*0b10*/  FMUL R19, R22, R19 ;  /* 0x0000001316137220 */ /* 0x001fc80000400000 */
[----:B------:R-:W-:-:S04]  /*0b20*/  FADD R25, R24, -R19 ;  /* 0x8000001318197221 */ /* 0x000fc80000000000 */
[----:B------:R-:W-:-:S04]  /*0b30*/  FADD R25, R25, R25 ;  /* 0x0000001919197221 */ /* 0x000fc80000000000 */
[-C--:B------:R-:W-:Y:S01]  /*0b40*/  FFMA R25, R24, -R19.reuse, R25 ;  /* 0x8000001318197223 */ /* 0x080fe20000000019 */
[----:B------:R-:W-:-:S03]  /*0b50*/  FMUL R24, R19, R19 ;  /* 0x0000001313187220 */ /* 0x000fc60000400000 */
[----:B------:R-:W-:Y:S01]  /*0b60*/  FMUL R23, R22, R25 ;  /* 0x0000001916177220 */ /* 0x000fe20000400000 */
[----:B------:R-:W-:Y:S02]  /*0b70*/  HFMA2 R25, -RZ, RZ, 0.771484375, 0.21533203125 ;  /* 0x3a2c32e4ff197431 */ /* 0x000fe400000001ff */
[----:B------:R-:W-:-:S04]  /*0b80*/  FFMA R22, R19, 1.4426950216293334961, R26 ;  /* 0x3fb8aa3b13167823 */ /* 0x000fc8000000001a */
[----:B------:R-:W-:-:S04]  /*0b90*/  FADD R26, R26, -R22 ;  /* 0x800000161a1a7221 */ /* 0x000fc80000000000 */
[----:B------:R-:W-:Y:S01]  /*0ba0*/  FFMA R26, R19, 1.4426950216293334961, R26 ;  /* 0x3fb8aa3b131a7823 */ /* 0x000fe2000000001a */
[----:B------:R-:W-:-:S03]  /*0bb0*/  FFMA R25, R24, R25, 0.0032181653659790754318 ;  /* 0x3b52e7db18197423 */ /* 0x000fc60000000019 */
[----:B------:R-:W-:Y:S01]  /*0bc0*/  FFMA R26, R23, 1.4426950216293334961, R26 ;  /* 0x3fb8aa3b171a7823 */ /* 0x000fe2000000001a */
[----:B------:R-:W-:-:S03]  /*0bd0*/  FFMA R25, R24, R25, 0.018033718690276145935 ;  /* 0x3c93bb7318197423 */ /* 0x000fc60000000019 */
[----:B------:R-:W-:Y:S01]  /*0be0*/  FFMA R26, R19, 1.9251366722983220825e-08, R26 ;  /* 0x32a55e34131a7823 */ /* 0x000fe2000000001a */
[----:B------:R-:W-:-:S04]  /*0bf0*/  FFMA R25, R24, R25, 0.12022458761930465698 ;  /* 0x3df6384f18197423 */ /* 0x000fc80000000019 */
[----:B------:R-:W-:-:S04]  /*0c00*/  FMUL R24, R24, R25 ;  /* 0x0000001918187220 */ /* 0x000fc80000400000 */
[----:B------:R-:W-:-:S04]  /*0c10*/  FMUL R25, R24, 3 ;  /* 0x4040000018197820 */ /* 0x000fc80000400000 */
[----:B------:R-:W-:-:S04]  /*0c20*/  FFMA R25, R23, R25, R26 ;  /* 0x0000001917197223 */ /* 0x000fc8000000001a */
[----:B------:R-:W-:-:S04]  /*0c30*/  FFMA R25, R19, R24, R25 ;  /* 0x0000001813197223 */ /* 0x000fc80000000019 */
[----:B------:R-:W-:-:S04]  /*0c40*/  FADD R26, R22, R25 ;  /* 0x00000019161a7221 */ /* 0x000fc80000000000 */
[----:B------:R-:W-:Y:S01]  /*0c50*/  FMUL R19, R26, 5 ;  /* 0x40a000001a137820 */ /* 0x000fe20000400000 */
[----:B------:R-:W-:-:S03]  /*0c60*/  FADD R22, -R22, R26 ;  /* 0x0000001a16167221 */ /* 0x000fc60000000100 */
[----:B------:R-:W0:Y:S01]  /*0c70*/  FRND R24, R19 ;  /* 0x0000001300187307 */ /* 0x000e220000201000 */
[----:B------:R-:W-:Y:S01]  /*0c80*/  FADD R22, R25, -R22 ;  /* 0x8000001619167221 */ /* 0x000fe20000000000 */
[----:B------:R-:W-:Y:S01]  /*0c90*/  FFMA R23, R26, 5, -R19 ;  /* 0x40a000001a177823 */ /* 0x000fe20000000813 */
[----:B------:R-:W-:Y:S02]  /*0ca0*/  MOV R25, 0x391fcb8e ;  /* 0x391fcb8e00197802 */ /* 0x000fe40000000f00 */
[C---:B------:R-:W-:Y:S01]  /*0cb0*/  FSETP.GEU.AND P1, PT, R19.reuse, RZ, PT ;  /* 0x000000ff1300720b */ /* 0x040fe20003f2e000 */
[----:B------:R-:W-:Y:S01]  /*0cc0*/  FFMA R22, R22, 5, R23 ;  /* 0x40a0000016167823 */ /* 0x000fe20000000017 */
[----:B0-----:R-:W-:Y:S01]  /*0cd0*/  FADD R23, R19, -R24 ;  /* 0x8000001813177221 */ /* 0x001fe20000000000 */
[----:B------:R-:W-:Y:S02]  /*0ce0*/  FSETP.GT.AND P0, PT, R24, RZ, PT ;  /* 0x000000ff1800720b */ /* 0x000fe40003f04000 */
[----:B------:R-:W0:Y:S01]  /*0cf0*/  F2I.NTZ R24, R19 ;  /* 0x0000001300187305 */ /* 0x000e220000203100 */
[----:B------:R-:W-:-:S04]  /*0d00*/  FADD R22, R22, R23 ;  /* 0x0000001716167221 */ /* 0x000fc80000000000 */
[C---:B------:R-:W-:Y:S01]  /*0d10*/  FFMA R23, R22.reuse, R25, 0.0013391353422775864601 ;  /* 0x3aaf85ed16177423 */ /* 0x040fe20000000019 */
[----:B------:R-:W-:Y:S02]  /*0d20*/  SEL R25, RZ, 0x83000000, P0 ;  /* 0x83000000ff197807 */ /* 0x000fe40000000000 */
[----:B------:R-:W-:Y:S01]  /*0d30*/  FSETP.GT.AND P0, PT, |R19|, 152, PT ;  /* 0x431800001300780b */ /* 0x000fe20003f04200 */
[----:B------:R-:W-:-:S04]  /*0d40*/  FFMA R23, R22, R23, 0.0096188392490148544312 ;  /* 0x3c1d985616177423 */ /* 0x000fc80000000017 */
[----:B------:R-:W-:-:S04]  /*0d50*/  FFMA R23, R22, R23, 0.055503588169813156128 ;  /* 0x3d6357bb16177423 */ /* 0x000fc80000000017 */
[----:B------:R-:W-:-:S04]  /*0d60*/  FFMA R23, R22, R23, 0.24022644758224487305 ;  /* 0x3e75fdec16177423 */ /* 0x000fc80000000017 */
[----:B------:R-:W-:-:S04]  /*0d70*/  FFMA R23, R22, R23, 0.69314718246459960938 ;  /* 0x3f31721816177423 */ /* 0x000fc80000000017 */
[----:B------:R-:W-:Y:S01]  /*0d80*/  FFMA R23, R22, R23, 1 ;  /* 0x3f80000016177423 */ /* 0x000fe20000000017 */
[----:B------:R-:W-:Y:S02]  /*0d90*/  IADD3 R22, PT, PT, R25, 0x7f000000, RZ ;  /* 0x7f00000019167810 */ /* 0x000fe40007ffe0ff */
[----:B0-----:R-:W-:-:S03]  /*0da0*/  LEA R25, R24, -R25, 0x17 ;  /* 0x8000001918197211 */ /* 0x001fc600078eb8ff */
[----:B------:R-:W-:-:S04]  /*0db0*/  FMUL R22, R23, R22 ;  /* 0x0000001617167220 */ /* 0x000fc80000400000 */
[----:B------:R-:W-:Y:S01]  /*0dc0*/  FMUL R25, R22, R25 ;  /* 0x0000001916197220 */ /* 0x000fe20000400000 */
[----:B------:R-:W-:Y:S01]  /*0dd0*/  HFMA2 R22, -RZ, RZ, 1.875, 0 ;  /* 0x3f800000ff167431 */ /* 0x000fe200000001ff */
        /* <DEDUP_REMOVED lines=12> */
.L_x_33:
[----:B------:R-:W-:Y:S05]  /*0ea0*/  BSYNC.RECONVERGENT B0 ;  /* 0x0000000000007941 */ /* 0x000fea0003800200 */
.L_x_32:
[----:B------:R-:W-:Y:S01]  /*0eb0*/  UIADD3 UR7, UPT, UPT, UR7, 0x1, URZ ;  /* 0x0000000107077890 */ /* 0x000fe2000fffe0ff */
[----:B------:R-:W-:Y:S01]  /*0ec0*/  FMUL R9, R22, R9 ;  /* 0x0000000916097220 */ /* 0x000fe20000400000 */
[----:B------:R-:W-:Y:S02]  /*0ed0*/  IADD3 R10, P0, PT, R10, 0x4, RZ ;  /* 0x000000040a0a7810 */ /* 0x000fe40007f1e0ff */
[----:B------:R-:W-:Y:S01]  /*0ee0*/  UISETP.NE.AND UP0, UPT, UR7, -0x1, UPT ;  /* 0xffffffff0700788c */ /* 0x000fe2000bf05270 */
[----:B------:R-:W-:Y:S01]  /*0ef0*/  FADD R8, R9, R8 ;  /* 0x0000000809087221 */ /* 0x000fe20000000000 */
[----:B------:R-:W-:Y:S01]  /*0f00*/  IADD3.X R11, PT, PT, RZ, R11, RZ, P0, !PT ;  /* 0x0000000bff0b7210 */ /* 0x000fe200007fe4ff */
[----:B------:R0:W-:Y:S01]  /*0f10*/  STL [UR6], R9 ;  /* 0x00000009ff007987 */ /* 0x0001e20008100806 */
[----:B------:R-:W-:-:S05]  /*0f20*/  UIADD3 UR6, UPT, UPT, UR6, 0x4, URZ ;  /* 0x0000000406067890 */ /* 0x000fca000fffe0ff */
[----:B------:R-:W-:Y:S07]  /*0f30*/  BRA.U UP0, `(.L_x_34) ;  /* 0xfffffff100f47547 */ /* 0x000fee000b83ffff */
[----:B------:R-:W-:Y:S01]  /*0f40*/  SHF.R.U32.HI R3, RZ, 0x2, R6 ;  /* 0x00000002ff037819 */ /* 0x000fe20000011606 */
[----:B------:R-:W-:Y:S01]  /*0f50*/  BSSY.RECONVERGENT B0, `(.L_x_35) ;  /* 0x0000020000007945 */ /* 0x000fe20003800200 */
[----:B------:R-:W-:-:S03]  /*0f60*/  SHF.L.U32 R5, R18, 0x4, RZ ;  /* 0x0000000412057819 */ /* 0x000fc600000006ff */
[----:B------:R-:W-:Y:S01]  /*0f70*/  BSSY.RELIABLE B1, `(.L_x_36) ;  /* 0x0000018000017945 */ /* 0x000fe20003800100 */
[----:B------:R-:W-:Y:S02]  /*0f80*/  LOP3.LUT R3, R3, R6, RZ, 0x3c, !PT ;  /* 0x0000000603037212 */ /* 0x000fe400078e3cff */
[----:B------:R-:W-:Y:S02]  /*0f90*/  IADD3 R14, PT, PT, R14, 0x587c5, RZ ;  /* 0x000587c50e0e7810 */ /* 0x000fe40007ffe0ff */
[----:B------:R-:W-:-:S04]  /*0fa0*/  SHF.L.U32 R0, R3, 0x1, RZ ;  /* 0x0000000103007819 */ /* 0x000fc800000006ff */
[----:B------:R-:W-:Y:S02]  /*0fb0*/  LOP3.LUT R4, R18, R5, R0, 0x96, !PT ;  /* 0x0000000512047212 */ /* 0x000fe400078e9600 */
[----:B------:R-:W1:Y:S02]  /*0fc0*/  LDC R0, c[0x0][0x3a8] ;  /* 0x0000ea00ff007b82 */ /* 0x000e640000000800 */
[----:B------:R-:W-:Y:S01]  /*0fd0*/  LOP3.LUT R19, R4, R3, RZ, 0x3c, !PT ;  /* 0x0000000304137212 */ /* 0x000fe200078e3cff */
[----:B------:R-:W-:-:S03]  /*0fe0*/  HFMA2 R4, -RZ, RZ, 0.1171875, 0 ;  /* 0x2f800000ff047431 */ /* 0x000fc600000001ff */
[----:B------:R-:W-:-:S04]  /*0ff0*/  IADD3 R3, PT, PT, R19, R14, RZ ;  /* 0x0000000e13037210 */ /* 0x000fc80007ffe0ff */
[----:B------:R-:W-:-:S05]  /*1000*/  I2FP.F32.U32 R3, R3 ;  /* 0x0000000300037245 */ /* 0x000fca0000201000 */
[----:B------:R-:W-:Y:S01]  /*1010*/  FFMA R3, R3, R4, 1.1641532182693481445e-10 ;  /* 0x2f00000003037423 */ /* 0x000fe20000000004 */
[----:B------:R-:W-:-:S03]  /*1020*/  MOV R4, RZ ;  /* 0x000000ff00047202 */ /* 0x000fc60000000f00 */
[----:B------:R-:W-:-:S07]  /*1030*/  FMUL R5, R8, R3 ;  /* 0x0000000308057220 */ /* 0x000fce0000400000 */
.L_x_38:
[----:B------:R-:W-:Y:S02]  /*1040*/  IADD3 R11, PT, PT, R7, 0x1, RZ ;  /* 0x00000001070b7810 */ /* 0x000fe40007ffe0ff */
[----:B0-----:R-:W-:Y:S02]  /*1050*/  MOV R9, R7 ;  /* 0x0000000700097202 */ /* 0x001fe40000000f00 */
[----:B-1----:R-:W-:-:S13]  /*1060*/  ISETP.GE.AND P0, PT, R11, R0, PT ;  /* 0x000000000b00720c */ /* 0x002fda0003f06270 */
[----:B------:R-:W-:Y:S05]  /*1070*/  @P0 BREAK.RELIABLE B1 ;  /* 0x0000000000010942 */ /* 0x000fea0003800100 */
[----:B------:R-:W-:Y:S05]  /*1080*/  @P0 BRA `(.L_x_37) ;  /* 0x0000000000300947 */ /* 0x000fea0003800000 */
[----:B------:R-:W-:-:S06]  /*1090*/  LEA R3, R7, UR12, 0x2 ;  /* 0x0000000c07037c11 */ /* 0x000fcc000f8e10ff */
[----:B------:R-:W2:Y:S01]  /*10a0*/  LDL R3, [R3+0x4] ;  /* 0x0000040003037983 */ /* 0x000ea20000100800 */
[----:B------:R-:W-:Y:S01]  /*10b0*/  MOV R7, R11 ;  /* 0x0000000b00077202 */ /* 0x000fe20000000f00 */
[----:B--2---:R-:W-:-:S05]  /*10c0*/  FADD R4, R3, R4 ;  /* 0x0000000403047221 */ /* 0x004fca0000000000 */
[----:B------:R-:W-:-:S13]  /*10d0*/  FSETP.GE.AND P0, PT, R4, R5, PT ;  /* 0x000000050400720b */ /* 0x000fda0003f06000 */
[----:B------:R-:W-:Y:S05]  /*10e0*/  @!P0 BRA `(.L_x_38) ;  /* 0xfffffffc00d48947 */ /* 0x000fea000383ffff */
[----:B------:R-:W-:Y:S05]  /*10f0*/  BSYNC.RELIABLE B1 ;  /* 0x0000000000017941 */ /* 0x000fea0003800100 */
.L_x_36:
[----:B------:R-:W-:Y:S01]  /*1100*/  IMAD.WIDE.U32 R4, R9, 0x4, R12 ;  /* 0x0000000409047825 */ /* 0x000fe200078e000c */
[----:B------:R-:W2:Y:S04]  /*1110*/  LDG.E R3, desc[UR10][R20.64+0x4] ;  /* 0x0000040a14037981 */ /* 0x000ea8000c1e1900 */
[----:B------:R-:W3:Y:S04]  /*1120*/  LDG.E R7, desc[UR10][R4.64+0x4] ;  /* 0x0000040a04077981 */ /* 0x000ee8000c1e1900 */
[----:B---3--:R0:W-:Y:S04]  /*1130*/  STG.E desc[UR10][R20.64+0x4], R7 ;  /* 0x0000040714007986 */ /* 0x0081e8000c10190a */
[----:B--2---:R0:W-:Y:S02]  /*1140*/  STG.E desc[UR10][R4.64+0x4], R3 ;  /* 0x0000040304007986 */ /* 0x0041e4000c10190a */
.L_x_37:
[----:B------:R-:W-:Y:S05]  /*1150*/  BSYNC.RECONVERGENT B0 ;  /* 0x0000000000007941 */ /* 0x000fea0003800200 */
.L_x_35:
[----:B------:R-:W-:Y:S05]  /*1160*/  WARPSYNC.ALL ;  /* 0x0000000000007948 */ /* 0x000fea0003800000 */
[----:B------:R-:W-:Y:S05]  /*1170*/  BRA.U UP1, `(.L_x_39) ;  /* 0xfffffff101047547 */ /* 0x000fea000b83ffff */
[----:B------:R-:W-:Y:S01]  /*1180*/  IADD3 R0, PT, PT, R0, -0x2, RZ ;  /* 0xfffffffe00007810 */ /* 0x000fe20007ffe0ff */
[----:B------:R-:W-:Y:S01]  /*1190*/  ULOP3.LUT UR5, UR8, 0x7, URZ, 0xc0, !UPT ;  /* 0x0000000708057892 */ /* 0x000fe2000f8ec0ff */
[----:B0-----:R-:W-:Y:S01]  /*11a0*/  HFMA2 R3, -RZ, RZ, 0, 0 ;  /* 0x00000000ff037431 */ /* 0x001fe200000001ff */
[----:B------:R-:W-:Y:S01]  /*11b0*/  UMOV UR4, URZ ;  /* 0x000000ff00047c82 */ /* 0x000fe20008000000 */
[----:B------:R-:W-:-:S13]  /*11c0*/  ISETP.GE.U32.AND P0, PT, R0, 0x7, PT ;  /* 0x000000070000780c */ /* 0x000fda0003f06070 */
[----:B------:R-:W-:Y:S05]  /*11d0*/  @!P0 BRA `(.L_x_40) ;  /* 0x0000000c00308947 */ /* 0x000fea0003800000 */
[----:B------:R-:W2:Y:S01]  /*11e0*/  LDG.E R3, desc[UR10][R12.64] ;  /* 0x0000000a0c037981 */ /* 0x000ea2000c1e1900 */
[----:B------:R-:W2:Y:S08]  /*11f0*/  LDC.64 R6, c[0x0][0x380] ;  /* 0x0000e000ff067b82 */ /* 0x000eb00000000a00 */
[----:B------:R-:W0:Y:S01]  /*1200*/  LDC.64 R4, c[0x0][0x380] ;  /* 0x0000e000ff047b82 */ /* 0x000e220000000a00 */
[----:B--2---:R-:W-:-:S05]  /*1210*/  IMAD.WIDE R6, R3, 0x8, R6 ;  /* 0x0000000803067825 */ /* 0x004fca00078e0206 */
[----:B------:R1:W5:Y:S04]  /*1220*/  LDG.E R8, desc[UR10][R6.64] ;  /* 0x0000000a06087981 */ /* 0x000368000c1e1900 */
[----:B------:R1:W5:Y:S01]  /*1230*/  LDG.E R9, desc[UR10][R6.64+0x4] ;  /* 0x0000040a06097981 */ /* 0x000362000c1e1900 */
[----:B------:R-:W-:Y:S01]  /*1240*/  IADD3 R10, P0, PT, R12, 0x10, RZ ;  /* 0x000000100c0a7810 */ /* 0x000fe20007f1e0ff */
[----:B------:R-:W-:Y:S01]  /*1250*/  ULOP3.LUT UR4, UR8, 0xfffffff8, URZ, 0xc0, !UPT ;  /* 0xfffffff808047892 */ /* 0x000fe2000f8ec0ff */
[----:B------:R-:W-:Y:S02]  /*1260*/  MOV R3, RZ ;  /* 0x000000ff00037202 */ /* 0x000fe40000000f00 */
[----:B------:R-:W-:Y:S01]  /*1270*/  IADD3.X R11, PT, PT, RZ, R13, RZ, P0, !PT ;  /* 0x0000000dff0b7210 */ /* 0x000fe200007fe4ff */
[----:B0-----:R-:W-:-:S12]  /*1280*/  UIADD3 UR6, UPT, UPT, -UR4, URZ, URZ ;  /* 0x000000ff04067290 */ /* 0x001fd8000fffe1ff */
.L_x_66:
[----:B-1----:R-:W-:Y:S02]  /*1290*/  MOV R6, R10 ;  /* 0x0000000a00067202 */ /* 0x002fe40000000f00 */
[----:B------:R-:W-:-:S05]  /*12a0*/  MOV R7, R11 ;  /* 0x0000000b00077202 */ /* 0x000fca0000000f00 */
[----:B------:R-:W2:Y:S02]  /*12b0*/  LDG.E R15, desc[UR10][R6.64+-0xc] ;  /* 0xfffff40a060f7981 */ /* 0x000ea4000c1e1900 */
[----:B--2---:R-:W-:-:S05]  /*12c0*/  IMAD.WIDE R14, R15, 0x8, R4 ;  /* 0x000000080f0e7825 */ /* 0x004fca00078e0204 */
[----:B------:R-:W2:Y:S04]  /*12d0*/  LDG.E R10, desc[UR10][R14.64+0x4] ;  /* 0x0000040a0e0a7981 */ /* 0x000ea8000c1e1900 */
[----:B------:R-:W3:Y:S01]  /*12e0*/  LDG.E R11, desc[UR10][R14.64] ;  /* 0x0000000a0e0b7981 */ /* 0x000ee2000c1e1900 */
[----:B------:R-:W-:Y:S01]  /*12f0*/  UIADD3 UR6, UPT, UPT, UR6, 0x8, URZ ;  /* 0x0000000806067890 */ /* 0x000fe2000fffe0ff */
[----:B------:R-:W-:Y:S03]  /*1300*/  BSSY.RECONVERGENT B0, `(.L_x_41) ;  /* 0x0000012000007945 */ /* 0x000fe60003800200 */
[----:B------:R-:W-:Y:S01]  /*1310*/  UISETP.NE.AND UP0, UPT, UR6, URZ, UPT ;  /* 0x000000ff0600728c */ /* 0x000fe2000bf05270 */
[----:B--2--5:R-:W-:Y:S01]  /*1320*/  FADD R9, -R10, R9 ;  /* 0x000000090a097221 */ /* 0x024fe20000000100 */
[----:B---3--:R-:W-:-:S03]  /*1330*/  FADD R8, -R11, R8 ;  /* 0x000000080b087221 */ /* 0x008fc60000000100 */
        /* <DEDUP_REMOVED lines=10> */
.L_x_42:
[----:B------:R-:W-:Y:S01]  /*13e0*/  FMUL.FTZ R0, R9, R8 ;  /* 0x0000000809007220 */ /* 0x000fe20000410000 */
[----:B------:R-:W-:-:S03]  /*13f0*/  FMUL.FTZ R8, R8, 0.5 ;  /* 0x3f00000008087820 */ /* 0x000fc60000410000 */
[----:B------:R-:W-:-:S04]  /*1400*/  FFMA R9, -R0, R0, R9 ;  /* 0x0000000000097223 */ /* 0x000fc80000000109 */
[----:B------:R-:W-:-:S07]  /*1410*/  FFMA R0, R9, R8, R0 ;  /* 0x0000000809007223 */ /* 0x000fce0000000000 */
.L_x_43:
[----:B------:R-:W-:Y:S05]  /*1420*/  BSYNC.RECONVERGENT B0 ;  /* 0x0000000000007941 */ /* 0x000fea0003800200 */
.L_x_41:
[----:B------:R-:W2:Y:S02]  /*1430*/  LDG.E R15, desc[UR10][R6.64+-0x8] ;  /* 0xfffff80a060f7981 */ /* 0x000ea4000c1e1900 */
[----:B--2---:R-:W-:-:S05]  /*1440*/  IMAD.WIDE R14, R15, 0x8, R4 ;  /* 0x000000080f0e7825 */ /* 0x004fca00078e0204 */
[----:B------:R-:W2:Y:S04]  /*1450*/  LDG.E R8, desc[UR10][R14.64+0x4] ;  /* 0x0000040a0e087981 */ /* 0x000ea8000c1e1900 */
[----:B------:R-:W3:Y:S01]  /*1460*/  LDG.E R9, desc[UR10][R14.64] ;  /* 0x0000000a0e097981 */ /* 0x000ee2000c1e1900 */
[----:B------:R-:W-:Y:S01]  /*1470*/  BSSY.RECONVERGENT B0, `(.L_x_44) ;  /* 0x0000012000007945 */ /* 0x000fe20003800200 */
[----:B--2---:R-:W-:Y:S01]  /*1480*/  FADD R10, R10, -R8 ;  /* 0x800000080a0a7221 */ /* 0x004fe20000000000 */
[----:B---3--:R-:W-:-:S03]  /*1490*/  FADD R11, R11, -R9 ;  /* 0x800000090b0b7221 */ /* 0x008fc60000000000 */
[----:B------:R-:W-:-:S04]  /*14a0*/  FMUL R10, R10, R10 ;  /* 0x0000000a0a0a7220 */ /* 0x000fc80000400000 */
[----:B------:R-:W-:Y:S01]  /*14b0*/  FFMA R17, R11, R11, R10 ;  /* 0x0000000b0b117223 */ /* 0x000fe2000000000a */
[----:B------:R-:W-:-:S03]  /*14c0*/  FADD R11, R0, R3 ;  /* 0x00000003000b7221 */ /* 0x000fc60000000000 */
        /* <DEDUP_REMOVED lines=8> */
.L_x_45:
[----:B------:R-:W-:Y:S01]  /*1550*/  FMUL.FTZ R0, R17, R16 ;  /* 0x0000001011007220 */ /* 0x000fe20000410000 */
[----:B------:R-:W-:-:S03]  /*1560*/  FMUL.FTZ R10, R16, 0.5 ;  /* 0x3f000000100a7820 */ /* 0x000fc60000410000 */
[----:B------:R-:W-:-:S04]  /*1570*/  FFMA R3, -R0, R0, R17 ;  /* 0x0000000000037223 */ /* 0x000fc80000000111 */
[----:B------:R-:W-:-:S07]  /*1580*/  FFMA R0, R3, R10, R0 ;  /* 0x0000000a03007223 */ /* 0x000fce0000000000 */
.L_x_46:
[----:B------:R-:W-:Y:S05]  /*1590*/  BSYNC.RECONVERGENT B0 ;  /* 0x0000000000007941 */ /* 0x000fea0003800200 */
.L_x_44:
[----:B------:R-:W2:Y:S02]  /*15a0*/  LDG.E R15, desc[UR10][R6.64+-0x4] ;  /* 0xfffffc0a060f7981 */ /* 0x000ea4000c1e1900 */
[----:B--2---:R-:W-:-:S05]  /*15b0*/  IMAD.WIDE R14, R15, 0x8, R4 ;  /* 0x000000080f0e7825 */ /* 0x004fca00078e0204 */
[----:B------:R-:W2:Y:S04]  /*15c0*/  LDG.E R3, desc[UR10][R14.64+0x4] ;  /* 0x0000040a0e037981 */ /* 0x000ea8000c1e1900 */
[----:B------:R-:W3:Y:S01]  /*15d0*/  LDG.E R10, desc[UR10][R14.64] ;  /* 0x0000000a0e0a7981 */ /* 0x000ee2000c1e1900 */
[----:B------:R-:W-:Y:S01]  /*15e0*/  BSSY.RECONVERGENT B0, `(.L_x_47) ;  /* 0x0000012000007945 */ /* 0x000fe20003800200 */
[----:B------:R-:W-:Y:S01]  /*15f0*/  FADD R11, R11, R0 ;  /* 0x000000000b0b7221 */ /* 0x000fe20000000000 */
[----:B--2---:R-:W-:Y:S01]  /*1600*/  FADD R8, R8, -R3 ;  /* 0x8000000308087221 */ /* 0x004fe20000000000 */
        /* <DEDUP_REMOVED lines=11> */
.L_x_48:
[----:B------:R-:W-:Y:S01]  /*16c0*/  FMUL.FTZ R0, R9, R16 ;  /* 0x0000001009007220 */ /* 0x000fe20000410000 */
[----:B------:R-:W-:-:S03]  /*16d0*/  FMUL.FTZ R8, R16, 0.5 ;  /* 0x3f00000010087820 */ /* 0x000fc60000410000 */
[----:B------:R-:W-:-:S04]  /*16e0*/  FFMA R9, -R0, R0, R9 ;  /* 0x0000000000097223 */ /* 0x000fc80000000109 */
[----:B------:R-:W-:-:S07]  /*16f0*/  FFMA R0, R9, R8, R0 ;  /* 0x0000000809007223 */ /* 0x000fce0000000000 */
.L_x_49:
[----:B------:R-:W-:Y:S05]  /*1700*/  BSYNC.RECONVERGENT B0 ;  /* 0x0000000000007941 */ /* 0x000fea0003800200 */
.L_x_47:
        /* <DEDUP_REMOVED lines=18> */
.L_x_51:
[----:B------:R-:W-:Y:S01]  /*1830*/  FMUL.FTZ R0, R17, R10 ;  /* 0x0000000a11007220 */ /* 0x000fe20000410000 */
[----:B------:R-:W-:-:S03]  /*1840*/  FMUL.FTZ R10, R10, 0.5 ;  /* 0x3f0000000a0a7820 */ /* 0x000fc60000410000 */
[----:B------:R-:W-:-:S04]  /*1850*/  FFMA R3, -R0, R0, R17 ;  /* 0x0000000000037223 */ /* 0x000fc80000000111 */
[----:B------:R-:W-:-:S07]  /*1860*/  FFMA R0, R3, R10, R0 ;  /* 0x0000000a03007223 */ /* 0x000fce0000000000 */
.L_x_52:
[----:B------:R-:W-:Y:S05]  /*1870*/  BSYNC.RECONVERGENT B0 ;  /* 0x0000000000007941 */ /* 0x000fea0003800200 */
.L_x_50:
        /* <DEDUP_REMOVED lines=18> */
.L_x_54:
[----:B------:R-:W-:Y:S01]  /*19a0*/  FMUL.FTZ R0, R9, R16 ;  /* 0x0000001009007220 */ /* 0x000fe20000410000 */
[----:B------:R-:W-:-:S03]  /*19b0*/  FMUL.FTZ R8, R16, 0.5 ;  /* 0x3f00000010087820 */ /* 0x000fc60000410000 */
[----:B------:R-:W-:-:S04]  /*19c0*/  FFMA R9, -R0, R0, R9 ;  /* 0x0000000000097223 */ /* 0x000fc80000000109 */
[----:B------:R-:W-:-:S07]  /*19d0*/  FFMA R0, R9, R8, R0 ;  /* 0x0000000809007223 */ /* 0x000fce0000000000 */
.L_x_55:
[----:B------:R-:W-:Y:S05]  /*19e0*/  BSYNC.RECONVERGENT B0 ;  /* 0x0000000000007941 */ /* 0x000fea0003800200 */
.L_x_53:
        /* <DEDUP_REMOVED lines=18> */
.L_x_57:
[----:B------:R-:W-:Y:S01]  /*1b10*/  FMUL.FTZ R0, R17, R10 ;  /* 0x0000000a11007220 */ /* 0x000fe20000410000 */
[----:B------:R-:W-:-:S03]  /*1b20*/  FMUL.FTZ R10, R10, 0.5 ;  /* 0x3f0000000a0a7820 */ /* 0x000fc60000410000 */
[----:B------:R-:W-:-:S04]  /*1b30*/  FFMA R3, -R0, R0, R17 ;  /* 0x0000000000037223 */ /* 0x000fc80000000111 */
[----:B------:R-:W-:-:S07]  /*1b40*/  FFMA R0, R3, R10, R0 ;  /* 0x0000000a03007223 */ /* 0x000fce0000000000 */
.L_x_58:
[----:B------:R-:W-:Y:S05]  /*1b50*/  BSYNC.RECONVERGENT B0 ;  /* 0x0000000000007941 */ /* 0x000fea0003800200 */
.L_x_56:
        /* <DEDUP_REMOVED lines=18> */
.L_x_60:
[----:B------:R-:W-:Y:S01]  /*1c80*/  FMUL.FTZ R0, R9, R16 ;  /* 0x0000001009007220 */ /* 0x000fe20000410000 */
[----:B------:R-:W-:-:S03]  /*1c90*/  FMUL.FTZ R8, R16, 0.5 ;  /* 0x3f00000010087820 */ /* 0x000fc60000410000 */
[----:B------:R-:W-:-:S04]  /*1ca0*/  FFMA R9, -R0, R0, R9 ;  /* 0x0000000000097223 */ /* 0x000fc80000000109 */
[----:B------:R-:W-:-:S07]  /*1cb0*/  FFMA R0, R9, R8, R0 ;  /* 0x0000000809007223 */ /* 0x000fce0000000000 */
.L_x_61:
[----:B------:R-:W-:Y:S05]  /*1cc0*/  BSYNC.RECONVERGENT B0 ;  /* 0x0000000000007941 */ /* 0x000fea0003800200 */
.L_x_59:
        /* <DEDUP_REMOVED lines=14> */
[----:B------:R-:W-:Y:S01]  /*1db0*/  BSSY.RECONVERGENT B1, `(.L_x_64) ;  /* 0x0000004000017945 */ /* 0x000fe20003800200 */
[----:B------:R-:W-:Y:S02]  /*1dc0*/  MOV R0, R17 ;  /* 0x0000001100007202 */ /* 0x000fe40000000f00 */
[----:B------:R-:W-:-:S07]  /*1dd0*/  MOV R22, 0x1df0 ;  /* 0x00001df000167802 */ /* 0x000fce0000000f00 */
[----:B------:R-:W-:Y:S05]  /*1de0*/  CALL.REL.NOINC `($__internal_2_$__cuda_sm20_sqrt_rn_f32_slowpath) ;  /* 0x0000001000b47944 */ /* 0x000fea0003c00000 */
[----:B------:R-:W-:Y:S05]  /*1df0*/  BSYNC.RECONVERGENT B1 ;  /* 0x0000000000017941 */ /* 0x000fea0003800200 */
.L_x_64:
[----:B------:R-:W-:Y:S05]  /*1e00*/  BRA `(.L_x_65) ;  /* 0x0000000000107947 */ /* 0x000fea0003800000 */
.L_x_63:
[----:B------:R-:W-:Y:S01]  /*1e10*/  FMUL.FTZ R0, R17, R10 ;  /* 0x0000000a11007220 */ /* 0x000fe20000410000 */
[----:B------:R-:W-:-:S03]  /*1e20*/  FMUL.FTZ R10, R10, 0.5 ;  /* 0x3f0000000a0a7820 */ /* 0x000fc60000410000 */
[----:B------:R-:W-:-:S04]  /*1e30*/  FFMA R3, -R0, R0, R17 ;  /* 0x0000000000037223 */ /* 0x000fc80000000111 */
[----:B------:R-:W-:-:S07]  /*1e40*/  FFMA R0, R3, R10, R0 ;  /* 0x0000000a03007223 */ /* 0x000fce0000000000 */
.L_x_65:
[----:B------:R-:W-:Y:S05]  /*1e50*/  BSYNC.RECONVERGENT B0 ;  /* 0x0000000000007941 */ /* 0x000fea0003800200 */
.L_x_62:
[----:B------:R-:W-:Y:S01]  /*1e60*/  IADD3 R10, P0, PT, R6, 0x20, RZ ;  /* 0x00000020060a7810 */ /* 0x000fe20007f1e0ff */
[----:B------:R-:W-:-:S03]  /*1e70*/  FADD R3, R11, R0 ;  /* 0x000000000b037221 */ /* 0x000fc60000000000 */
[----:B------:R-:W-:Y:S01]  /*1e80*/  IADD3.X R11, PT, PT, RZ, R7, RZ, P0, !PT ;  /* 0x00000007ff0b7210 */ /* 0x000fe200007fe4ff */
[----:B------:R-:W-:Y:S08]  /*1e90*/  BRA.U UP0, `(.L_x_66) ;  /* 0xfffffff100fc7547 */ /* 0x000ff0000b83ffff */
.L_x_40:
[----:B------:R-:W-:-:S09]  /*1ea0*/  UISETP.NE.AND UP0, UPT, UR5, URZ, UPT ;  /* 0x000000ff0500728c */ /* 0x000fd2000bf05270 */
[----:B------:R-:W-:Y:S05]  /*1eb0*/  BRA.U !UP0, `(.L_x_23) ;  /* 0x0000000d08287547 */ /* 0x000fea000b800000 */
[----:B------:R-:W-:Y:S02]  /*1ec0*/  UISETP.GE.U32.AND UP0, UPT, UR5, 0x4, UPT ;  /* 0x000000040500788c */ /* 0x000fe4000bf06070 */
[----:B------:R-:W-:-:S07]  /*1ed0*/  ULOP3.LUT UR6, UR8, 0x3, URZ, 0xc0, !UPT ;  /* 0x0000000308067892 */ /* 0x000fce000f8ec0ff */
[----:B------:R-:W-:Y:S05]  /*1ee0*/  BRA.U !UP0, `(.L_x_67) ;  /* 0x0000000508a47547 */ /* 0x000fea000b800000 */
[----:B------:R-:W-:Y:S01]  /*1ef0*/  MOV R5, UR4 ;  /* 0x0000000400057c02 */ /* 0x000fe20008000f00 */
[----:B------:R-:W0:Y:S04]  /*1f00*/  LDC.64 R14, c[0x0][0x380] ;  /* 0x0000e000ff0e7b82 */ /* 0x000e280000000a00 */
[----:B------:R-:W-:-:S05]  /*1f10*/  IMAD.WIDE.U32 R4, R5, 0x4, R12 ;  /* 0x0000000405047825 */ /* 0x000fca00078e000c */
[----:B------:R-:W0:Y:S04]  /*1f20*/  LDG.E R11, desc[UR10][R4.64] ;  /* 0x0000000a040b7981 */ /* 0x000e28000c1e1900 */
[----:B------:R-:W2:Y:S01]  /*1f30*/  LDG.E R7, desc[UR10][R4.64+0x4] ;  /* 0x0000040a04077981 */ /* 0x000ea2000c1e1900 */
[----:B0-----:R-:W-:-:S04]  /*1f40*/  IMAD.WIDE R10, R11, 0x8, R14 ;  /* 0x000000080b0a7825 */ /* 0x001fc800078e020e */
[----:B--2---:R-:W-:Y:S01]  /*1f50*/  IMAD.WIDE R14, R7, 0x8, R14 ;  /* 0x00000008070e7825 */ /* 0x004fe200078e020e */
[----:B------:R-:W2:Y:S04]  /*1f60*/  LDG.E R6, desc[UR10][R10.64+0x4] ;  /* 0x0000040a0a067981 */ /* 0x000ea8000c1e1900 */
[----:B------:R-:W2:Y:S04]  /*1f70*/  LDG.E R7, desc[UR10][R14.64+0x4] ;  /* 0x0000040a0e077981 */ /* 0x000ea8000c1e1900 */
[----:B------:R-:W3:Y:S04]  /*1f80*/  LDG.E R0, desc[UR10][R10.64] ;  /* 0x0000000a0a007981 */ /* 0x000ee8000c1e1900 */
[----:B------:R-:W3:Y:S01]  /*1f90*/  LDG.E R9, desc[UR10][R14.64] ;  /* 0x0000000a0e097981 */ /* 0x000ee2000c1e1900 */
[----:B------:R-:W-:Y:S01]  /*1fa0*/  BSSY.RECONVERGENT B0, `(.L_x_68) ;  /* 0x0000011000007945 */ /* 0x000fe20003800200 */
[----:B--2---:R-:W-:-:S04]  /*1fb0*/  FADD R6, R6, -R7 ;  /* 0x8000000706067221 */ /* 0x004fc80000000000 */
[----:B------:R-:W-:Y:S01]  /*1fc0*/  FMUL R17, R6, R6 ;  /* 0x0000000606117220 */ /* 0x000fe20000400000 */
[----:B---3--:R-:W-:-:S04]  /*1fd0*/  FADD R0, R0, -R9 ;  /* 0x8000000900007221 */ /* 0x008fc80000000000 */
        /* <DEDUP_REMOVED lines=9> */
.L_x_69:
[----:B------:R-:W-:Y:S01]  /*2070*/  FMUL.FTZ R0, R17, R6 ;  /* 0x0000000611007220 */ /* 0x000fe20000410000 */
[----:B------:R-:W-:-:S03]  /*2080*/  FMUL.FTZ R6, R6, 0.5 ;  /* 0x3f00000006067820 */ /* 0x000fc60000410000 */
[----:B------:R-:W-:-:S04]  /*2090*/  FFMA R11, -R0, R0, R17 ;  /* 0x00000000000b7223 */ /* 0x000fc80000000111 */
[----:B------:R-:W-:-:S07]  /*20a0*/  FFMA R0, R11, R6, R0 ;  /* 0x000000060b007223 */ /* 0x000fce0000000000 */
.L_x_70:
[----:B------:R-:W-:Y:S05]  /*20b0*/  BSYNC.RECONVERGENT B0 ;  /* 0x0000000000007941 */ /* 0x000fea0003800200 */
.L_x_68:
[----:B------:R-:W2:Y:S01]  /*20c0*/  LDG.E R15, desc[UR10][R4.64+0x8] ;  /* 0x0000080a040f7981 */ /* 0x000ea2000c1e1900 */
[----:B------:R-:W2:Y:S02]  /*20d0*/  LDC.64 R10, c[0x0][0x380] ;  /* 0x0000e000ff0a7b82 */ /* 0x000ea40000000a00 */
[----:B--2---:R-:W-:-:S05]  /*20e0*/  IMAD.WIDE R10, R15, 0x8, R10 ;  /* 0x000000080f0a7825 */ /* 0x004fca00078e020a */
[----:B------:R-:W2:Y:S04]  /*20f0*/  LDG.E R6, desc[UR10][R10.64+0x4] ;  /* 0x0000040a0a067981 */ /* 0x000ea8000c1e1900 */
[----:B------:R-:W3:Y:S01]  /*2100*/  LDG.E R8, desc[UR10][R10.64] ;  /* 0x0000000a0a087981 */ /* 0x000ee2000c1e1900 */
[----:B------:R-:W-:Y:S01]  /*2110*/  BSSY.RECONVERGENT B0, `(.L_x_71) ;  /* 0x0000012000007945 */ /* 0x000fe20003800200 */
[----:B--2---:R-:W-:Y:S01]  /*2120*/  FADD R7, R7, -R6 ;  /* 0x8000000607077221 */ /* 0x004fe20000000000 */
[----:B---3--:R-:W-:-:S03]  /*2130*/  FADD R9, R9, -R8 ;  /* 0x8000000809097221 */ /* 0x008fc60000000000 */
[----:B------:R-:W-:-:S04]  /*2140*/  FMUL R14, R7, R7 ;  /* 0x00000007070e7220 */ /* 0x000fc80000400000 */
[----:B------:R-:W-:-:S04]  /*2150*/  FFMA R15, R9, R9, R14 ;  /* 0x00000009090f7223 */ /* 0x000fc8000000000e */
[----:B------:R0:W1:Y:S01]  /*2160*/  MUFU.RSQ R14, R15 ;  /* 0x0000000f000e7308 */ /* 0x0000620000001400 */
[----:B------:R-:W-:-:S04]  /*2170*/  IADD3 R7, PT, PT, R15, -0xd000000, RZ ;  /* 0xf30000000f077810 */ /* 0x000fc80007ffe0ff */
[----:B------:R-:W-:Y:S01]  /*2180*/  ISETP.GT.U32.AND P0, PT, R7, 0x727fffff, PT ;  /* 0x727fffff0700780c */ /* 0x000fe20003f04070 */
[----:B------:R-:W-:-:S12]  /*2190*/  FADD R7, R3, R0 ;  /* 0x0000000003077221 */ /* 0x000fd80000000000 */
[----:B01----:R-:W-:Y:S05]  /*21a0*/  @!P0 BRA `(.L_x_72) ;  /* 0x0000000000108947 */ /* 0x003fea0003800000 */
[----:B------:R-:W-:Y:S02]  /*21b0*/  MOV R0, R15 ;  /* 0x0000000f00007202 */ /* 0x000fe40000000f00 */
[----:B------:R-:W-:-:S07]  /*21c0*/  MOV R22, 0x21e0 ;  /* 0x000021e000167802 */ /* 0x000fce0000000f00 */
[----:B------:R-:W-:Y:S05]  /*21d0*/  CALL.REL.NOINC `($__internal_2_$__cuda_sm20_sqrt_rn_f32_slowpath) ;  /* 0x0000000c00b87944 */ /* 0x000fea0003c00000 */
[----:B------:R-:W-:Y:S05]  /*21e0*/  BRA `(.L_x_73) ;  /* 0x0000000000107947 */ /* 0x000fea0003800000 */
.L_x_72:
[----:B------:R-:W-:Y:S01]  /*21f0*/  FMUL.FTZ R0, R15, R14 ;  /* 0x0000000e0f007220 */ /* 0x000fe20000410000 */
[----:B------:R-:W-:-:S03]  /*2200*/  FMUL.FTZ R9, R14, 0.5 ;  /* 0x3f0000000e097820 */ /* 0x000fc60000410000 */
[----:B------:R-:W-:-:S04]  /*2210*/  FFMA R3, -R0, R0, R15 ;  /* 0x0000000000037223 */ /* 0x000fc8000000010f */
[----:B------:R-:W-:-:S07]  /*2220*/  FFMA R0, R3, R9, R0 ;  /* 0x0000000903007223 */ /* 0x000fce0000000000 */
.L_x_73:
[----:B------:R-:W-:Y:S05]  /*2230*/  BSYNC.RECONVERGENT B0 ;  /* 0x0000000000007941 */ /* 0x000fea0003800200 */
.L_x_71:
[----:B------:R-:W2:Y:S01]  /*2240*/  LDG.E R3, desc[UR10][R4.64+0xc] ;  /* 0x00000c0a04037981 */ /* 0x000ea2000c1e1900 */
[----:B------:R-:W2:Y:S02]  /*2250*/  LDC.64 R10, c[0x0][0x380] ;  /* 0x0000e000ff0a7b82 */ /* 0x000ea40000000a00 */
        /* <DEDUP_REMOVED lines=18> */
.L_x_76:
[----:B------:R-:W-:Y:S05]  /*2380*/  BRA `(.L_x_77) ;  /* 0x0000000000107947 */ /* 0x000fea0003800000 */
.L_x_75:
[----:B------:R-:W-:Y:S01]  /*2390*/  FMUL.FTZ R0, R15, R8 ;  /* 0x000000080f007220 */ /* 0x000fe20000410000 */
[----:B------:R-:W-:-:S03]  /*23a0*/  FMUL.FTZ R6, R8, 0.5 ;  /* 0x3f00000008067820 */ /* 0x000fc60000410000 */
[----:B------:R-:W-:-:S04]  /*23b0*/  FFMA R11, -R0, R0, R15 ;  /* 0x00000000000b7223 */ /* 0x000fc8000000010f */
[----:B------:R-:W-:-:S07]  /*23c0*/  FFMA R0, R11, R6, R0 ;  /* 0x000000060b007223 */ /* 0x000fce0000000000 */
.L_x_77:
[----:B------:R-:W-:Y:S05]  /*23d0*/  BSYNC.RECONVERGENT B0 ;  /* 0x0000000000007941 */ /* 0x000fea0003800200 */
.L_x_74:
[----:B------:R-:W2:Y:S01]  /*23e0*/  LDG.E R5, desc[UR10][R4.64+0x10] ;  /* 0x0000100a04057981 */ /* 0x000ea2000c1e1900 */
[----:B------:R-:W2:Y:S02]  /*23f0*/  LDC.64 R10, c[0x0][0x380] ;  /* 0x0000e000ff0a7b82 */ /* 0x000ea40000000a00 */
[----:B--2---:R-:W-:-:S05]  /*2400*/  IMAD.WIDE R10, R5, 0x8, R10 ;  /* 0x00000008050a7825 */ /* 0x004fca00078e020a */
[----:B------:R-:W2:Y:S04]  /*2410*/  LDG.E R8, desc[UR10][R10.64+0x4] ;  /* 0x0000040a0a087981 */ /* 0x000ea8000c1e1900 */
[----:B------:R-:W3:Y:S01]  /*2420*/  LDG.E R6, desc[UR10][R10.64] ;  /* 0x0000000a0a067981 */ /* 0x000ee2000c1e1900 */
[----:B------:R-:W-:Y:S01]  /*2430*/  UIADD3 UR4, UPT, UPT, UR4, 0x4, URZ ;  /* 0x0000000404047890 */ /* 0x000fe2000fffe0ff */
        /* <DEDUP_REMOVED lines=14> */
.L_x_79:
[----:B------:R-:W-:Y:S01]  /*2520*/  FMUL.FTZ R0, R9, R6 ;  /* 0x0000000609007220 */ /* 0x000fe20000410000 */
[----:B------:R-:W-:-:S03]  /*2530*/  FMUL.FTZ R4, R6, 0.5 ;  /* 0x3f00000006047820 */ /* 0x000fc60000410000 */
[----:B------:R-:W-:-:S04]  /*2540*/  FFMA R3, -R0, R0, R9 ;  /* 0x0000000000037223 */ /* 0x000fc80000000109 */
[----:B------:R-:W-:-:S07]  /*2550*/  FFMA R0, R3, R4, R0 ;  /* 0x0000000403007223 */ /* 0x000fce0000000000 */
.L_x_80:
[----:B------:R-:W-:Y:S05]  /*2560*/  BSYNC.RECONVERGENT B0 ;  /* 0x0000000000007941 */ /* 0x000fea0003800200 */
.L_x_78:
[----:B------:R-:W-:-:S07]  /*2570*/  FADD R3, R7, R0 ;  /* 0x0000000007037221 */ /* 0x000fce0000000000 */
.L_x_67:
[----:B------:R-:W-:-:S09]  /*2580*/  UISETP.NE.AND UP0, UPT, UR6, URZ, UPT ;  /* 0x000000ff0600728c */ /* 0x000fd2000bf05270 */
[----:B------:R-:W-:Y:S05]  /*2590*/  BRA.U !UP0, `(.L_x_23) ;  /* 0x0000000508707547 */ /* 0x000fea000b800000 */
[----:B------:R-:W-:-:S09]  /*25a0*/  UISETP.NE.AND UP0, UPT, UR6, 0x1, UPT ;  /* 0x000000010600788c */ /* 0x000fd2000bf05270 */
        /* <DEDUP_REMOVED lines=26> */
.L_x_84:
[----:B------:R-:W-:Y:S05]  /*2750*/  BRA `(.L_x_85) ;  /* 0x0000000000107947 */ /* 0x000fea0003800000 */
.L_x_83:
[----:B------:R-:W-:Y:S01]  /*2760*/  FMUL.FTZ R0, R15, R14 ;  /* 0x0000000e0f007220 */ /* 0x000fe20000410000 */
[----:B------:R-:W-:-:S03]  /*2770*/  FMUL.FTZ R8, R14, 0.5 ;  /* 0x3f0000000e087820 */ /* 0x000fc60000410000 */
[----:B------:R-:W-:-:S04]  /*2780*/  FFMA R9, -R0, R0, R15 ;  /* 0x0000000000097223 */ /* 0x000fc8000000010f */
[----:B------:R-:W-:-:S07]  /*2790*/  FFMA R0, R9, R8, R0 ;  /* 0x0000000809007223 */ /* 0x000fce0000000000 */
.L_x_85:
[----:B------:R-:W-:Y:S05]  /*27a0*/  BSYNC.RECONVERGENT B0 ;  /* 0x0000000000007941 */ /* 0x000fea0003800200 */
.L_x_82:
        /* <DEDUP_REMOVED lines=20> */
.L_x_87:
[----:B------:R-:W-:Y:S01]  /*28f0*/  FMUL.FTZ R0, R11, R10 ;  /* 0x0000000a0b007220 */ /* 0x000fe20000410000 */
[----:B------:R-:W-:-:S03]  /*2900*/  FMUL.FTZ R4, R10, 0.5 ;  /* 0x3f0000000a047820 */ /* 0x000fc60000410000 */
[----:B------:R-:W-:-:S04]  /*2910*/  FFMA R3, -R0, R0, R11 ;  /* 0x0000000000037223 */ /* 0x000fc8000000010b */
[----:B------:R-:W-:-:S07]  /*2920*/  FFMA R0, R3, R4, R0 ;  /* 0x0000000403007223 */ /* 0x000fce0000000000 */
.L_x_88:
[----:B------:R-:W-:Y:S05]  /*2930*/  BSYNC.RECONVERGENT B0 ;  /* 0x0000000000007941 */ /* 0x000fea0003800200 */
.L_x_86:
[----:B------:R-:W-:-:S07]  /*2940*/  FADD R3, R5, R0 ;  /* 0x0000000005037221 */ /* 0x000fce0000000000 */
.L_x_81:
[----:B------:R-:W-:-:S04]  /*2950*/  ULOP3.LUT UR5, UR8, 0x1, URZ, 0xc0, !UPT ;  /* 0x0000000108057892 */ /* 0x000fc8000f8ec0ff */
[----:B------:R-:W-:-:S09]  /*2960*/  UISETP.NE.U32.AND UP0, UPT, UR5, 0x1, UPT ;  /* 0x000000010500788c */ /* 0x000fd2000bf05070 */
[----:B------:R-:W-:Y:S05]  /*2970*/  BRA.U UP0, `(.L_x_23) ;  /* 0x0000000100787547 */ /* 0x000fea000b800000 */
        /* <DEDUP_REMOVED lines=24> */
.L_x_90:
[----:B------:R-:W-:Y:S01]  /*2b00*/  FMUL.FTZ R0, R11, R4 ;  /* 0x000000040b007220 */ /* 0x000fe20000410000 */
[----:B------:R-:W-:-:S03]  /*2b10*/  FMUL.FTZ R4, R4, 0.5 ;  /* 0x3f00000004047820 */ /* 0x000fc60000410000 */
[----:B------:R-:W-:-:S04]  /*2b20*/  FFMA R5, -R0, R0, R11 ;  /* 0x0000000000057223 */ /* 0x000fc8000000010b */
[----:B------:R-:W-:-:S07]  /*2b30*/  FFMA R0, R5, R4, R0 ;  /* 0x0000000405007223 */ /* 0x000fce0000000000 */
.L_x_91:
[----:B------:R-:W-:Y:S05]  /*2b40*/  BSYNC.RECONVERGENT B0 ;  /* 0x0000000000007941 */ /* 0x000fea0003800200 */
.L_x_89:
[----:B------:R-:W-:-:S07]  /*2b50*/  FADD R3, R3, R0 ;  /* 0x0000000003037221 */ /* 0x000fce0000000000 */
.L_x_23:
[----:B------:R-:W-:Y:S01]  /*2b60*/  MOV R5, UR8 ;  /* 0x0000000800057c02 */ /* 0x000fe20008000f00 */
[----:B------:R-:W2:Y:S01]  /*2b70*/  LDG.E R9, desc[UR10][R12.64] ;  /* 0x0000000a0c097981 */ /* 0x000ea2000c1e1900 */
[----:B------:R-:W2:Y:S03]  /*2b80*/  LDC.64 R6, c[0x0][0x380] ;  /* 0x0000e000ff067b82 */ /* 0x000ea60000000a00 */
[----:B------:R-:W-:-:S06]  /*2b90*/  IMAD.WIDE R4, R5, 0x4, R12 ;  /* 0x0000000405047825 */ /* 0x000fcc00078e020c */
[----:B------:R-:W3:Y:S01]  /*2ba0*/  LDG.E R5, desc[UR10][R4.64] ;  /* 0x0000000a04057981 */ /* 0x000ee2000c1e1900 */
[----:B--2---:R-:W-:-:S05]  /*2bb0*/  IMAD.WIDE R8, R9, 0x8, R6 ;  /* 0x0000000809087825 */ /* 0x004fca00078e0206 */
[----:B------:R-:W2:Y:S04]  /*2bc0*/  LDG.E R15, desc[UR10][R8.64+0x4] ;  /* 0x0000040a080f7981 */ /* 0x000ea8000c1e1900 */
[----:B------:R-:W4:Y:S01]  /*2bd0*/  LDG.E R11, desc[UR10][R8.64] ;  /* 0x0000000a080b7981 */ /* 0x000f22000c1e1900 */
[----:B---3--:R-:W-:-:S05]  /*2be0*/  IMAD.WIDE R6, R5, 0x8, R6 ;  /* 0x0000000805067825 */ /* 0x008fca00078e0206 */
[----:B------:R-:W2:Y:S04]  /*2bf0*/  LDG.E R10, desc[UR10][R6.64+0x4] ;  /* 0x0000040a060a7981 */ /* 0x000ea8000c1e1900 */
[----:B------:R-:W4:Y:S01]  /*2c00*/  LDG.E R0, desc[UR10][R6.64] ;  /* 0x0000000a06007981 */ /* 0x000f22000c1e1900 */
[----:B------:R-:W-:Y:S01]  /*2c10*/  BSSY.RECONVERGENT B0, `(.L_x_92) ;  /* 0x0000010000007945 */ /* 0x000fe20003800200 */
[----:B--2---:R-:W-:Y:S01]  /*2c20*/  FADD R10, R10, -R15 ;  /* 0x8000000f0a0a7221 */ /* 0x004fe20000000000 */
[----:B----4-:R-:W-:-:S03]  /*2c30*/  FADD R0, R0, -R11 ;  /* 0x8000000b00007221 */ /* 0x010fc60000000000 */
[----:B------:R-:W-:-:S04]  /*2c40*/  FMUL R11, R10, R10 ;  /* 0x0000000a0a0b7220 */ /* 0x000fc80000400000 */
[----:B------:R-:W-:-:S05]  /*2c50*/  FFMA R0, R0, R0, R11 ;  /* 0x0000000000007223 */ /* 0x000fca000000000b */
[----:B------:R-:W-:Y:S01]  /*2c60*/  IADD3 R4, PT, PT, R0, -0xd000000, RZ ;  /* 0xf300000000047810 */ /* 0x000fe20007ffe0ff */
[----:B------:R0:W1:Y:S03]  /*2c70*/  MUFU.RSQ R5, R0 ;  /* 0x0000000000057308 */ /* 0x0000660000001400 */
[----:B------:R-:W-:-:S13]  /*2c80*/  ISETP.GT.U32.AND P0, PT, R4, 0x727fffff, PT ;  /* 0x727fffff0400780c */ /* 0x000fda0003f04070 */
[----:B0-----:R-:W-:Y:S05]  /*2c90*/  @!P0 BRA `(.L_x_93) ;  /* 0x00000000000c8947 */ /* 0x001fea0003800000 */
[----:B------:R-:W-:-:S07]  /*2ca0*/  MOV R22, 0x2cc0 ;  /* 0x00002cc000167802 */ /* 0x000fce0000000f00 */
[----:B-1----:R-:W-:Y:S05]  /*2cb0*/  CALL.REL.NOINC `($__internal_2_$__cuda_sm20_sqrt_rn_f32_slowpath) ;  /* 0x0000000400007944 */ /* 0x002fea0003c00000 */
[----:B------:R-:W-:Y:S05]  /*2cc0*/  BRA `(.L_x_94) ;  /* 0x0000000000107947 */ /* 0x000fea0003800000 */
.L_x_93:
[----:B-1----:R-:W-:Y:S01]  /*2cd0*/  FMUL.FTZ R7, R0, R5 ;  /* 0x0000000500077220 */ /* 0x002fe20000410000 */
[----:B------:R-:W-:-:S03]  /*2ce0*/  FMUL.FTZ R5, R5, 0.5 ;  /* 0x3f00000005057820 */ /* 0x000fc60000410000 */
[----:B------:R-:W-:-:S04]  /*2cf0*/  FFMA R0, -R7, R7, R0 ;  /* 0x0000000707007223 */ /* 0x000fc80000000100 */
[----:B------:R-:W-:-:S07]  /*2d00*/  FFMA R0, R0, R5, R7 ;  /* 0x0000000500007223 */ /* 0x000fce0000000007 */
.L_x_94:
[----:B------:R-:W-:Y:S05]  /*2d10*/  BSYNC.RECONVERGENT B0 ;  /* 0x0000000000007941 */ /* 0x000fea0003800200 */
.L_x_92:
[----:B------:R-:W0:Y:S01]  /*2d20*/  LDC.64 R4, c[0x0][0x398] ;  /* 0x0000e600ff047b82 */ /* 0x000e220000000a00 */
[----:B------:R-:W-:Y:S01]  /*2d30*/  FADD R7, R0, R3 ;  /* 0x0000000300077221 */ /* 0x000fe20000000000 */
[----:B0-----:R-:W-:-:S05]  /*2d40*/  IMAD.WIDE R2, R2, 0x4, R4 ;  /* 0x0000000402027825 */ /* 0x001fca00078e0204 */
[----:B------:R-:W-:Y:S01]  /*2d50*/  STG.E desc[UR10][R2.64], R7 ;  /* 0x0000000702007986 */ /* 0x000fe2000c10190a */
[----:B------:R-:W-:Y:S05]  /*2d60*/  EXIT ;  /* 0x000000000000794d */ /* 0x000fea0003800000 */
        .weak           $__internal_1_$__cuda_sm20_rcp_rn_f32_slowpath
        .type           $__internal_1_$__cuda_sm20_rcp_rn_f32_slowpath,@function
        .size           $__internal_1_$__cuda_sm20_rcp_rn_f32_slowpath,($__internal_2_$__cuda_sm20_sqrt_rn_f32_slowpath - $__internal_1_$__cuda_sm20_rcp_rn_f32_slowpath)
$__internal_1_$__cuda_sm20_rcp_rn_f32_slowpath:
[----:B------:R-:W-:Y:S01]  /*2d70*/  SHF.L.U32 R19, R0, 0x1, RZ ;  /* 0x0000000100137819 */ /* 0x000fe200000006ff */
[----:B------:R-:W-:Y:S03]  /*2d80*/  BSSY.RECONVERGENT B1, `(.L_x_95) ;  /* 0x0000030000017945 */ /* 0x000fe60003800200 */
[----:B------:R-:W-:-:S04]  /*2d90*/  SHF.R.U32.HI R19, RZ, 0x18, R19 ;  /* 0x00000018ff137819 */ /* 0x000fc80000011613 */
[----:B------:R-:W-:-:S13]  /*2da0*/  ISETP.NE.U32.AND P0, PT, R19, RZ, PT ;  /* 0x000000ff1300720c */ /* 0x000fda0003f05070 */
[----:B------:R-:W-:Y:S05]  /*2db0*/  @P0 BRA `(.L_x_96) ;  /* 0x0000000000280947 */ /* 0x000fea0003800000 */
[----:B------:R-:W-:-:S04]  /*2dc0*/  SHF.L.U32 R19, R0, 0x1, RZ ;  /* 0x0000000100137819 */ /* 0x000fc800000006ff */
[----:B------:R-:W-:-:S13]  /*2dd0*/  ISETP.NE.AND P0, PT, R19, RZ, PT ;  /* 0x000000ff1300720c */ /* 0x000fda0003f05270 */
[----:B------:R-:W-:Y:S01]  /*2de0*/  @P0 FFMA R24, R0, 1.84467440737095516160e+19, RZ ;  /* 0x5f80000000180823 */ /* 0x000fe200000000ff */
[----:B------:R-:W-:Y:S08]  /*2df0*/  @!P0 MUFU.RCP R23, R0 ;  /* 0x0000000000178308 */ /* 0x000ff00000001000 */
[----:B------:R-:W0:Y:S02]  /*2e00*/  @P0 MUFU.RCP R19, R24 ;  /* 0x0000001800130308 */ /* 0x000e240000001000 */
[----:B0-----:R-:W-:-:S04]  /*2e10*/  @P0 FFMA R25, R24, R19, -1 ;  /* 0xbf80000018190423 */ /* 0x001fc80000000013 */
[----:B------:R-:W-:-:S04]  /*2e20*/  @P0 FADD.FTZ R26, -R25, -RZ ;  /* 0x800000ff191a0221 */ /* 0x000fc80000010100 */
[----:B------:R-:W-:-:S04]  /*2e30*/  @P0 FFMA R19, R19, R26, R19 ;  /* 0x0000001a13130223 */ /* 0x000fc80000000013 */
[----:B------:R-:W-:Y:S01]  /*2e40*/  @P0 FFMA R23, R19, 1.84467440737095516160e+19, RZ ;  /* 0x5f80000013170823 */ /* 0x000fe200000000ff */
[----:B------:R-:W-:Y:S06]  /*2e50*/  BRA `(.L_x_97) ;  /* 0x0000000000887947 */ /* 0x000fec0003800000 */
.L_x_96:
[----:B------:R-:W-:-:S04]  /*2e60*/  IADD3 R23, PT, PT, R19, -0xfd, RZ ;  /* 0xffffff0313177810 */ /* 0x000fc80007ffe0ff */
[----:B------:R-:W-:-:S13]  /*2e70*/  ISETP.GT.U32.AND P0, PT, R23, 0x1, PT ;  /* 0x000000011700780c */ /* 0x000fda0003f04070 */
[----:B------:R-:W-:Y:S05]  /*2e80*/  @P0 BRA `(.L_x_98) ;  /* 0x0000000000780947 */ /* 0x000fea0003800000 */
[----:B------:R-:W-:Y:S01]  /*2e90*/  LOP3.LUT R24, R0, 0x7fffff, RZ, 0xc0, !PT ;  /* 0x007fffff00187812 */ /* 0x000fe200078ec0ff */
[----:B------:R-:W-:Y:S01]  /*2ea0*/  HFMA2 R28, -RZ, RZ, 0, 1.78813934326171875e-07 ;  /* 0x00000003ff1c7431 */ /* 0x000fe200000001ff */
[----:B------:R-:W-:Y:S02]  /*2eb0*/  IADD3 R19, PT, PT, R19, -0xfc, RZ ;  /* 0xffffff0413137810 */ /* 0x000fe40007ffe0ff */
[----:B------:R-:W-:-:S04]  /*2ec0*/  LOP3.LUT R25, R24, 0x3f800000, RZ, 0xfc, !PT ;  /* 0x3f80000018197812 */ /* 0x000fc800078efcff */
[----:B------:R-:W0:Y:S02]  /*2ed0*/  MUFU.RCP R24, R25 ;  /* 0x0000001900187308 */ /* 0x000e240000001000 */
[----:B0-----:R-:W-:-:S04]  /*2ee0*/  FFMA R26, R25, R24, -1 ;  /* 0xbf800000191a7423 */ /* 0x001fc80000000018 */
[----:B------:R-:W-:-:S04]  /*2ef0*/  FADD.FTZ R27, -R26, -RZ ;  /* 0x800000ff1a1b7221 */ /* 0x000fc80000010100 */
[CCC-:B------:R-:W-:Y:S01]  /*2f00*/  FFMA.RM R26, R24.reuse, R27.reuse, R24.reuse ;  /* 0x0000001b181a7223 */ /* 0x1c0fe20000004018 */
[----:B------:R-:W-:-:S04]  /*2f10*/  FFMA.RP R27, R24, R27, R24 ;  /* 0x0000001b181b7223 */ /* 0x000fc80000008018 */
[C---:B------:R-:W-:Y:S02]  /*2f20*/  LOP3.LUT R24, R26.reuse, 0x7fffff, RZ, 0xc0, !PT ;  /* 0x007fffff1a187812 */ /* 0x040fe400078ec0ff */
[----:B------:R-:W-:Y:S02]  /*2f30*/  FSETP.NEU.FTZ.AND P0, PT, R26, R27, PT ;  /* 0x0000001b1a00720b */ /* 0x000fe40003f1d000 */
[----:B------:R-:W-:Y:S02]  /*2f40*/  SHF.L.U32 R27, R28, R23, RZ ;  /* 0x000000171c1b7219 */ /* 0x000fe400000006ff */
[----:B------:R-:W-:Y:S02]  /*2f50*/  LOP3.LUT R24, R24, 0x800000, RZ, 0xfc, !PT ;  /* 0x0080000018187812 */ /* 0x000fe400078efcff */
[----:B------:R-:W-:Y:S02]  /*2f60*/  SEL R26, RZ, 0xffffffff, !P0 ;  /* 0xffffffffff1a7807 */ /* 0x000fe40004000000 */
[----:B------:R-:W-:-:S02]  /*2f70*/  LOP3.LUT R28, R27, R24, RZ, 0xc0, !PT ;  /* 0x000000181b1c7212 */ /* 0x000fc400078ec0ff */
[----:B------:R-:W-:Y:S02]  /*2f80*/  IADD3 R26, PT, PT, -R26, RZ, RZ ;  /* 0x000000ff1a1a7210 */ /* 0x000fe40007ffe1ff */
[-C--:B------:R-:W-:Y:S02]  /*2f90*/  SHF.R.U32.HI R28, RZ, R23.reuse, R28 ;  /* 0x00000017ff1c7219 */ /* 0x080fe4000001161c */
[--C-:B------:R-:W-:Y:S02]  /*2fa0*/  LOP3.LUT P1, RZ, R26, R23, R24.reuse, 0xf8, !PT ;  /* 0x000000171aff7212 */ /* 0x100fe4000782f818 */
[C---:B------:R-:W-:Y:S02]  /*2fb0*/  LOP3.LUT P0, RZ, R28.reuse, 0x1, RZ, 0xc0, !PT ;  /* 0x000000011cff7812 */ /* 0x040fe4000780c0ff */
[----:B------:R-:W-:Y:S02]  /*2fc0*/  LOP3.LUT P2, RZ, R28, 0x2, RZ, 0xc0, !PT ;  /* 0x000000021cff7812 */ /* 0x000fe4000784c0ff */
[----:B------:R-:W-:-:S02]  /*2fd0*/  SHF.R.U32.HI R19, RZ, R19, R24 ;  /* 0x00000013ff137219 */ /* 0x000fc40000011618 */
[----:B------:R-:W-:Y:S02]  /*2fe0*/  PLOP3.LUT P0, PT, P0, P1, P2, 0xe0, 0x0 ;  /* 0x000000000000781c */ /* 0x000fe40000703c20 */
[----:B------:R-:W-:Y:S02]  /*2ff0*/  LOP3.LUT P1, RZ, R0, 0x7fffff, RZ, 0xc0, !PT ;  /* 0x007fffff00ff7812 */ /* 0x000fe4000782c0ff */
[----:B------:R-:W-:-:S04]  /*3000*/  SEL R23, RZ, 0x1, !P0 ;  /* 0x00000001ff177807 */ /* 0x000fc80004000000 */
[----:B------:R-:W-:-:S04]  /*3010*/  IADD3 R23, PT, PT, -R23, RZ, RZ ;  /* 0x000000ff17177210 */ /* 0x000fc80007ffe1ff */
[----:B------:R-:W-:-:S13]  /*3020*/  ISETP.GE.AND P0, PT, R23, RZ, PT ;  /* 0x000000ff1700720c */ /* 0x000fda0003f06270 */
[----:B------:R-:W-:-:S04]  /*3030*/  @!P0 IADD3 R19, PT, PT, R19, 0x1, RZ ;  /* 0x0000000113138810 */ /* 0x000fc80007ffe0ff */
[----:B------:R-:W-:-:S04]  /*3040*/  @!P1 SHF.L.U32 R19, R19, 0x1, RZ ;  /* 0x0000000113139819 */ /* 0x000fc800000006ff */
[----:B------:R-:W-:Y:S01]  /*3050*/  LOP3.LUT R23, R19, 0x80000000, R0, 0xf8, !PT ;  /* 0x8000000013177812 */ /* 0x000fe200078ef800 */
[----:B------:R-:W-:Y:S06]  /*3060*/  BRA `(.L_x_97) ;  /* 0x0000000000047947 */ /* 0x000fec0003800000 */
.L_x_98:
[----:B------:R0:W1:Y:S02]  /*3070*/  MUFU.RCP R23, R0 ;  /* 0x0000000000177308 */ /* 0x0000640000001000 */
.L_x_97:
[----:B------:R-:W-:Y:S05]  /*3080*/  BSYNC.RECONVERGENT B1 ;  /* 0x0000000000017941 */ /* 0x000fea0003800200 */
.L_x_95:
[----:B01----:R-:W-:Y:S01]  /*3090*/  MOV R0, R23 ;  /* 0x0000001700007202 */ /* 0x003fe20000000f00 */
[----:B------:R-:W-:-:S04]  /*30a0*/  HFMA2 R23, -RZ, RZ, 0, 0 ;  /* 0x00000000ff177431 */ /* 0x000fc800000001ff */
[----:B------:R-:W-:Y:S05]  /*30b0*/  RET.REL.NODEC R22 `(_Z21antColonyOptimizationP4CityPfPiS1_P17curandStateXORWOWii) ;  /* 0xffffffcc16d07950 */ /* 0x000fea0003c3ffff */
        .weak           $__internal_2_$__cuda_sm20_sqrt_rn_f32_slowpath
        .type           $__internal_2_$__cuda_sm20_sqrt_rn_f32_slowpath,@function
        .size           $__internal_2_$__cuda_sm20_sqrt_rn_f32_slowpath,(.L_x_120 - $__internal_2_$__cuda_sm20_sqrt_rn_f32_slowpath)
$__internal_2_$__cuda_sm20_sqrt_rn_f32_slowpath:
[----:B------:R-:W-:-:S13]  /*30c0*/  LOP3.LUT P0, RZ, R0, 0x7fffffff, RZ, 0xc0, !PT ;  /* 0x7fffffff00ff7812 */ /* 0x000fda000780c0ff */
[----:B------:R-:W-:Y:S01]  /*30d0*/  @!P0 MOV R23, R0 ;  /* 0x0000000000178202 */ /* 0x000fe20000000f00 */
[----:B------:R-:W-:Y:S06]  /*30e0*/  @!P0 BRA `(.L_x_99) ;  /* 0x0000000000408947 */ /* 0x000fec0003800000 */
[----:B------:R-:W-:-:S13]  /*30f0*/  FSETP.GEU.FTZ.AND P0, PT, R0, RZ, PT ;  /* 0x000000ff0000720b */ /* 0x000fda0003f1e000 */
[----:B------:R-:W-:Y:S01]  /*3100*/  @!P0 MOV R23, 0x7fffffff ;  /* 0x7fffffff00178802 */ /* 0x000fe20000000f00 */
[----:B------:R-:W-:Y:S06]  /*3110*/  @!P0 BRA `(.L_x_99) ;  /* 0x0000000000348947 */ /* 0x000fec0003800000 */
[----:B------:R-:W-:-:S13]  /*3120*/  FSETP.GTU.FTZ.AND P0, PT, |R0|, +INF , PT ;  /* 0x7f8000000000780b */ /* 0x000fda0003f1c200 */
[----:B------:R-:W-:Y:S01]  /*3130*/  @P0 FADD.FTZ R23, R0, 1 ;  /* 0x3f80000000170421 */ /* 0x000fe20000010000 */
[----:B------:R-:W-:Y:S06]  /*3140*/  @P0 BRA `(.L_x_99) ;  /* 0x0000000000280947 */ /* 0x000fec0003800000 */
[----:B------:R-:W-:-:S13]  /*3150*/  FSETP.NEU.FTZ.AND P0, PT, |R0|, +INF , PT ;  /* 0x7f8000000000780b */ /* 0x000fda0003f1d200 */
[----:B------:R-:W-:-:S04]  /*3160*/  @P0 FFMA R24, R0, 1.84467440737095516160e+19, RZ ;  /* 0x5f80000000180823 */ /* 0x000fc800000000ff */
[----:B------:R-:W0:Y:S02]  /*3170*/  @P0 MUFU.RSQ R25, R24 ;  /* 0x0000001800190308 */ /* 0x000e240000001400 */
[----:B0-----:R-:W-:Y:S01]  /*3180*/  @P0 FMUL.FTZ R19, R24, R25 ;  /* 0x0000001918130220 */ /* 0x001fe20000410000 */
[----:B------:R-:W-:-:S03]  /*3190*/  @P0 FMUL.FTZ R26, R25, 0.5 ;  /* 0x3f000000191a0820 */ /* 0x000fc60000410000 */
[----:B------:R-:W-:-:S04]  /*31a0*/  @P0 FADD.FTZ R23, -R19, -RZ ;  /* 0x800000ff13170221 */ /* 0x000fc80000010100 */
[----:B------:R-:W-:Y:S01]  /*31b0*/  @P0 FFMA R28, R19, R23, R24 ;  /* 0x00000017131c0223 */ /* 0x000fe20000000018 */
[----:B------:R-:W-:-:S03]  /*31c0*/  @!P0 MOV R23, R0 ;  /* 0x0000000000178202 */ /* 0x000fc60000000f00 */
[----:B------:R-:W-:-:S04]  /*31d0*/  @P0 FFMA R26, R28, R26, R19 ;  /* 0x0000001a1c1a0223 */ /* 0x000fc80000000013 */
[----:B------:R-:W-:-:S07]  /*31e0*/  @P0 FMUL.FTZ R23, R26, 2.3283064365386962891e-10 ;  /* 0x2f8000001a170820 */ /* 0x000fce0000410000 */
.L_x_99:
[----:B------:R-:W-:Y:S01]  /*31f0*/  MOV R0, R23 ;  /* 0x0000001700007202 */ /* 0x000fe20000000f00 */
[----:B------:R-:W-:-:S04]  /*3200*/  HFMA2 R23, -RZ, RZ, 0, 0 ;  /* 0x00000000ff177431 */ /* 0x000fc800000001ff */
[----:B------:R-:W-:Y:S05]  /*3210*/  RET.REL.NODEC R22 `(_Z21antColonyOptimizationP4CityPfPiS1_P17curandStateXORWOWii) ;  /* 0xffffffcc16787950 */ /* 0x000fea0003c3ffff */
.L_x_100:
        /* <DEDUP_REMOVED lines=14> */
.L_x_120:


//--------------------- .text._Z14initializeAntsPiP17curandStateXORWOWii --------------------------
	.section	.text._Z14initializeAntsPiP17curandStateXORWOWii,"ax",@progbits
	.align	128
        .global         _Z14initializeAntsPiP17curandStateXORWOWii
        .type           _Z14initializeAntsPiP17curandStateXORWOWii,@function
        .size           _Z14initializeAntsPiP17curandStateXORWOWii,(.L_x_123 - _Z14initializeAntsPiP17curandStateXORWOWii)
        .other          _Z14initializeAntsPiP17curandStateXORWOWii,@"STO_CUDA_ENTRY STV_DEFAULT"
_Z14initializeAntsPiP17curandStateXORWOWii:
.text._Z14initializeAntsPiP17curandStateXORWOWii:
[----:B------:R-:W-:Y:S01]  /*0000*/  LDC R1, c[0x0][0x37c] ;  /* 0x0000df00ff017b82 */ /* 0x000fe20000000800 */
[----:B------:R-:W0:Y:S07]  /*0010*/  S2R R0, SR_TID.X ;  /* 0x0000000000007919 */ /* 0x000e2e0000002100 */
[----:B------:R-:W0:Y:S01]  /*0020*/  S2UR UR4, SR_CTAID.X ;  /* 0x00000000000479c3 */ /* 0x000e220000002500 */
[----:B------:R-:W1:Y:S07]  /*0030*/  LDCU UR5, c[0x0][0x394] ;  /* 0x00007280ff0577ac */ /* 0x000e6e0008000800 */
[----:B------:R-:W0:Y:S02]  /*0040*/  LDC R11, c[0x0][0x360] ;  /* 0x0000d800ff0b7b82 */ /* 0x000e240000000800 */
[----:B0-----:R-:W-:-:S05]  /*0050*/  IMAD R11, R11, UR4, R0 ;  /* 0x000000040b0b7c24 */ /* 0x001fca000f8e0200 */
[----:B-1----:R-:W-:-:S13]  /*0060*/  ISETP.GE.AND P0, PT, R11, UR5, PT ;  /* 0x000000050b007c0c */ /* 0x002fda000bf06270 */
[----:B------:R-:W-:Y:S05]  /*0070*/  @P0 EXIT ;  /* 0x000000000000094d */ /* 0x000fea0003800000 */
[----:B------:R-:W0:Y:S01]  /*0080*/  LDC.64 R22, c[0x0][0x388] ;  /* 0x0000e200ff167b82 */ /* 0x000e220000000a00 */
[----:B------:R-:W1:Y:S01]  /*0090*/  LDCU.64 UR8, c[0x0][0x358] ;  /* 0x00006b00ff0877ac */ /* 0x000e620008000a00 */
[----:B------:R-:W-:Y:S01]  /*00a0*/  IMAD.MOV.U32 R2, RZ, RZ, 0x3198c20f ;  /* 0x3198c20fff027424 */ /* 0x000fe200078e00ff */
[----:B------:R-:W-:Y:S01]  /*00b0*/  ISETP.NE.AND P0, PT, R11, RZ, PT ;  /* 0x000000ff0b00720c */ /* 0x000fe20003f05270 */
[----:B------:R-:W-:Y:S01]  /*00c0*/  IMAD.MOV.U32 R3, RZ, RZ, 0x5efdb30c ;  /* 0x5efdb30cff037424 */ /* 0x000fe200078e00ff */
[----:B------:R-:W-:Y:S01]  /*00d0*/  BSSY.RECONVERGENT B0, `(.L_x_101) ;  /* 0x00000da000007945 */ /* 0x000fe20003800200 */
[----:B------:R-:W-:Y:S02]  /*00e0*/  IMAD.MOV.U32 R4, RZ, RZ, 0x423bb012 ;  /* 0x423bb012ff047424 */ /* 0x000fe400078e00ff */
[----:B------:R-:W-:Y:S02]  /*00f0*/  IMAD.MOV.U32 R5, RZ, RZ, -0x75bd8fc ;  /* 0xf8a42704ff057424 */ /* 0x000fe400078e00ff */
[----:B------:R-:W-:-:S02]  /*0100*/  IMAD.MOV.U32 R6, RZ, RZ, -0x23270784 ;  /* 0xdcd8f87cff067424 */ /* 0x000fc400078e00ff */
[----:B------:R-:W-:Y:S02]  /*0110*/  IMAD.MOV.U32 R7, RZ, RZ, 0x57fa2510 ;  /* 0x57fa2510ff077424 */ /* 0x000fe400078e00ff */
[----:B0-----:R-:W-:-:S05]  /*0120*/  IMAD.WIDE R22, R11, 0x30, R22 ;  /* 0x000000300b167825 */ /* 0x001fca00078e0216 */
[----:B-1----:R0:W-:Y:S04]  /*0130*/  STG.E.64 desc[UR8][R22.64], R2 ;  /* 0x0000000216007986 */ /* 0x0021e8000c101b08 */
[----:B------:R0:W-:Y:S04]  /*0140*/  STG.E.64 desc[UR8][R22.64+0x8], R4 ;  /* 0x0000080416007986 */ /* 0x0001e8000c101b08 */
[----:B------:R0:W-:Y:S01]  /*0150*/  STG.E.64 desc[UR8][R22.64+0x10], R6 ;  /* 0x0000100616007986 */ /* 0x0001e2000c101b08 */
[----:B------:R-:W-:Y:S05]  /*0160*/  @!P0 BRA `(.L_x_102) ;  /* 0x0000000c00408947 */ /* 0x000fea0003800000 */
[--C-:B------:R-:W-:Y:S01]  /*0170*/  SHF.R.S32.HI R0, RZ, 0x1f, R11.reuse ;  /* 0x0000001fff007819 */ /* 0x100fe2000001140b */
[----:B------:R-:W-:Y:S02]  /*0180*/  IMAD.MOV.U32 R13, RZ, RZ, R11 ;  /* 0x000000ffff0d7224 */ /* 0x000fe400078e000b */
[----:B------:R-:W-:-:S07]  /*0190*/  IMAD.MOV.U32 R10, RZ, RZ, RZ ;  /* 0x000000ffff0a7224 */ /* 0x000fce00078e00ff */
.L_x_108:
[----:B------:R-:W-:Y:S01]  /*01a0*/  LOP3.LUT R12, R13, 0x3, RZ, 0xc0, !PT ;  /* 0x000000030d0c7812 */ /* 0x000fe200078ec0ff */
[----:B------:R-:W-:Y:S03]  /*01b0*/  BSSY.RECONVERGENT B1, `(.L_x_103) ;  /* 0x00000c5000017945 */ /* 0x000fe60003800200 */
[----:B------:R-:W-:-:S04]  /*01c0*/  ISETP.NE.U32.AND P0, PT, R12, RZ, PT ;  /* 0x000000ff0c00720c */ /* 0x000fc80003f05070 */
[----:B------:R-:W-:-:S13]  /*01d0*/  ISETP.NE.AND.EX P0, PT, RZ, RZ, PT, P0 ;  /* 0x000000ffff00720c */ /* 0x000fda0003f05300 */
[----:B-1----:R-:W-:Y:S05]  /*01e0*/  @!P0 BRA `(.L_x_104) ;  /* 0x0000000c00048947 */ /* 0x002fea0003800000 */
[----:B0-----:R-:W0:Y:S01]  /*01f0*/  LDC.64 R6, c[0x4][RZ] ;  /* 0x01000000ff067b82 */ /* 0x001e220000000a00 */
[----:B------:R-:W-:Y:S02]  /*0200*/  IMAD.MOV.U32 R15, RZ, RZ, RZ ;  /* 0x000000ffff0f7224 */ /* 0x000fe400078e00ff */
[----:B0-----:R-:W-:-:S07]  /*0210*/  IMAD.WIDE.U32 R6, R10, 0xc80, R6 ;  /* 0x00000c800a067825 */ /* 0x001fce00078e0006 */
.L_x_107:
[----:B-1----:R-:W-:Y:S01]  /*0220*/  IMAD.MOV.U32 R17, RZ, RZ, RZ ;  /* 0x000000ffff117224 */ /* 0x002fe200078e00ff */
[----:B------:R-:W-:Y:S01]  /*0230*/  CS2R R4, SRZ ;  /* 0x0000000000047805 */ /* 0x000fe2000001ff00 */
[----:B------:R-:W-:Y:S01]  /*0240*/  IMAD.MOV.U32 R19, RZ, RZ, RZ ;  /* 0x000000ffff137224 */ /* 0x000fe200078e00ff */
[----:B------:R-:W-:-:S07]  /*0250*/  CS2R R2, SRZ ;  /* 0x0000000000027805 */ /* 0x000fce000001ff00 */
.L_x_106:
[----:B------:R-:W-:-:S05]  /*0260*/  IMAD.WIDE.U32 R8, R19, 0x4, R22 ;  /* 0x0000000413087825 */ /* 0x000fca00078e0016 */
[----:B------:R0:W5:Y:S01]  /*0270*/  LDG.E R14, desc[UR8][R8.64+0x4] ;  /* 0x00000408080e7981 */ /* 0x000162000c1e1900 */
[----:B------:R-:W-:Y:S02]  /*0280*/  IMAD.SHL.U32 R16, R19, 0x20, RZ ;  /* 0x0000002013107824 */ /* 0x000fe400078e00ff */
[----:B------:R-:W-:-:S07]  /*0290*/  IMAD.MOV.U32 R21, RZ, RZ, RZ ;  /* 0x000000ffff157224 */ /* 0x000fce00078e00ff */
.L_x_105:
[----:B-----5:R-:W-:Y:S01]  /*02a0*/  SHF.R.U32.HI R20, RZ, R21, R14 ;  /* 0x00000015ff147219 */ /* 0x020fe2000001160e */
[----:B0-----:R-:W-:-:S03]  /*02b0*/  IMAD.IADD R8, R16, 0x1, R21 ;  /* 0x0000000110087824 */ /* 0x001fc600078e0215 */
[----:B------:R-:W-:-:S04]  /*02c0*/  LOP3.LUT R9, R20, 0x1, RZ, 0xc0, !PT ;  /* 0x0000000114097812 */ /* 0x000fc800078ec0ff */
[----:B------:R-:W-:Y:S01]  /*02d0*/  ISETP.NE.U32.AND P0, PT, R9, 0x1, PT ;  /* 0x000000010900780c */ /* 0x000fe20003f05070 */
[----:B------:R-:W-:-:S03]  /*02e0*/  IMAD R9, R8, 0x5, RZ ;  /* 0x0000000508097824 */ /* 0x000fc600078e02ff */
[----:B------:R-:W-:Y:S01]  /*02f0*/  R2P PR, R20, 0x7e ;  /* 0x0000007e14007804 */ /* 0x000fe20000000000 */
[----:B------:R-:W-:-:S08]  /*0300*/  IMAD.WIDE.U32 R8, R9, 0x4, R6 ;  /* 0x0000000409087825 */ /* 0x000fd000078e0006 */
[----:B------:R-:W2:Y:S04]  /*0310*/  @!P0 LDG.E R18, desc[UR8][R8.64+0x10] ;  /* 0x0000100808128981 */ /* 0x000ea8000c1e1900 */
[----:B------:R-:W3:Y:S04]  /*0320*/  @P1 LDG.E R24, desc[UR8][R8.64+0x24] ;  /* 0x0000240808181981 */ /* 0x000ee8000c1e1900 */
[----:B------:R-:W4:Y:S04]  /*0330*/  @P2 LDG.E R26, desc[UR8][R8.64+0x38] ;  /* 0x00003808081a2981 */ /* 0x000f28000c1e1900 */
[----:B------:R-:W4:Y:S04]  /*0340*/  @P3 LDG.E R28, desc[UR8][R8.64+0x4c] ;  /* 0x00004c08081c3981 */ /* 0x000f28000c1e1900 */
[----:B------:R-:W4:Y:S04]  /*0350*/  @!P0 LDG.E R25, desc[UR8][R8.64+0x4] ;  /* 0x0000040808198981 */ /* 0x000f28000c1e1900 */
[----:B------:R-:W4:Y:S01]  /*0360*/  @P1 LDG.E R27, desc[UR8][R8.64+0x20] ;  /* 0x00002008081b1981 */ /* 0x000f22000c1e1900 */
[----:B--2---:R-:W-:-:S03]  /*0370*/  @!P0 LOP3.LUT R5, R5, R18, RZ, 0x3c, !PT ;  /* 0x0000001205058212 */ /* 0x004fc600078e3cff */
[----:B------:R-:W2:Y:S01]  /*0380*/  @!P0 LDG.E R18, desc[UR8][R8.64] ;  /* 0x0000000808128981 */ /* 0x000ea2000c1e1900 */
[----:B---3--:R-:W-:-:S03]  /*0390*/  @P1 LOP3.LUT R5, R5, R24, RZ, 0x3c, !PT ;  /* 0x0000001805051212 */ /* 0x008fc600078e3cff */
[----:B------:R-:W3:Y:S01]  /*03a0*/  @P4 LDG.E R24, desc[UR8][R8.64+0x60] ;  /* 0x0000600808184981 */ /* 0x000ee2000c1e1900 */
[----:B----4-:R-:W-:-:S03]  /*03b0*/  @P2 LOP3.LUT R5, R5, R26, RZ, 0x3c, !PT ;  /* 0x0000001a05052212 */ /* 0x010fc600078e3cff */
[----:B------:R-:W4:Y:S01]  /*03c0*/  @P5 LDG.E R26, desc[UR8][R8.64+0x74] ;  /* 0x00007408081a5981 */ /* 0x000f22000c1e1900 */
[----:B------:R-:W-:Y:S02]  /*03d0*/  @P3 LOP3.LUT R5, R5, R28, RZ, 0x3c, !PT ;  /* 0x0000001c05053212 */ /* 0x000fe400078e3cff */
[----:B------:R-:W-:Y:S02]  /*03e0*/  @!P0 LOP3.LUT R2, R2, R25, RZ, 0x3c, !PT ;  /* 0x0000001902028212 */ /* 0x000fe400078e3cff */
[----:B------:R-:W4:Y:S01]  /*03f0*/  @!P0 LDG.E R25, desc[UR8][R8.64+0xc] ;  /* 0x00000c0808198981 */ /* 0x000f22000c1e1900 */
[----:B--2---:R-:W-:-:S03]  /*0400*/  @!P0 LOP3.LUT R17, R17, R18, RZ, 0x3c, !PT ;  /* 0x0000001211118212 */ /* 0x004fc600078e3cff */
[----:B------:R-:W2:Y:S01]  /*0410*/  @!P0 LDG.E R18, desc[UR8][R8.64+0x8] ;  /* 0x0000080808128981 */ /* 0x000ea2000c1e1900 */
[----:B---3--:R-:W-:-:S03]  /*0420*/  @P4 LOP3.LUT R5, R5, R24, RZ, 0x3c, !PT ;  /* 0x0000001805054212 */ /* 0x008fc600078e3cff */
[----:B------:R-:W3:Y:S01]  /*0430*/  @P1 LDG.E R24, desc[UR8][R8.64+0x14] ;  /* 0x0000140808181981 */ /* 0x000ee2000c1e1900 */
[----:B----4-:R-:W-:-:S03]  /*0440*/  @!P0 LOP3.LUT R4, R4, R25, RZ, 0x3c, !PT ;  /* 0x0000001904048212 */ /* 0x010fc600078e3cff */
[----:B------:R-:W4:Y:S01]  /*0450*/  @P1 LDG.E R25, desc[UR8][R8.64+0x18] ;  /* 0x0000180808191981 */ /* 0x000f22000c1e1900 */
[----:B--2---:R-:W-:-:S03]  /*0460*/  @!P0 LOP3.LUT R3, R3, R18, RZ, 0x3c, !PT ;  /* 0x0000001203038212 */ /* 0x004fc600078e3cff */
[----:B------:R-:W2:Y:S01]  /*0470*/  @P1 LDG.E R18, desc[UR8][R8.64+0x1c] ;  /* 0x00001c0808121981 */ /* 0x000ea2000c1e1900 */
[----:B---3--:R-:W-:-:S03]  /*0480*/  @P1 LOP3.LUT R17, R17, R24, RZ, 0x3c, !PT ;  /* 0x0000001811111212 */ /* 0x008fc600078e3cff */
[----:B------:R-:W3:Y:S01]  /*0490*/  @P2 LDG.E R24, desc[UR8][R8.64+0x28] ;  /* 0x0000280808182981 */ /* 0x000ee2000c1e1900 */
[----:B------:R-:W-:-:S03]  /*04a0*/  @P1 LOP3.LUT R4, R4, R27, RZ, 0x3c, !PT ;  /* 0x0000001b04041212 */ /* 0x000fc600078e3cff */
[----:B------:R-:W3:Y:S01]  /*04b0*/  @P2 LDG.E R27, desc[UR8][R8.64+0x34] ;  /* 0x00003408081b2981 */ /* 0x000ee2000c1e1900 */
[----:B----4-:R-:W-:-:S03]  /*04c0*/  @P1 LOP3.LUT R2, R2, R25, RZ, 0x3c, !PT ;  /* 0x0000001902021212 */ /* 0x010fc600078e3cff */
[----:B------:R-:W4:Y:S01]  /*04d0*/  @P2 LDG.E R25, desc[UR8][R8.64+0x2c] ;  /* 0x00002c0808192981 */ /* 0x000f22000c1e1900 */
[----:B--2---:R-:W-:-:S03]  /*04e0*/  @P1 LOP3.LUT R3, R3, R18, RZ, 0x3c, !PT ;  /* 0x0000001203031212 */ /* 0x004fc600078e3cff */
        /* <DEDUP_REMOVED lines=27> */
[----:B------:R-:W-:Y:S02]  /*06a0*/  LOP3.LUT P0, RZ, R20, 0x80, RZ, 0xc0, !PT ;  /* 0x0000008014ff7812 */ /* 0x000fe4000780c0ff */
[----:B------:R-:W-:Y:S02]  /*06b0*/  @P5 LOP3.LUT R4, R4, R27, RZ, 0x3c, !PT ;  /* 0x0000001b04045212 */ /* 0x000fe400078e3cff */
        /* <DEDUP_REMOVED lines=17> */
[----:B------:R-:W-:Y:S02]  /*07d0*/  @P6 LOP3.LUT R5, R5, R26, RZ, 0x3c, !PT ;  /* 0x0000001a05056212 */ /* 0x000fe400078e3cff */
[----:B------:R-:W-:Y:S02]  /*07e0*/  @P0 LOP3.LUT R4, R4, R27, RZ, 0x3c, !PT ;  /* 0x0000001b04040212 */ /* 0x000fe400078e3cff */
[----:B----4-:R-:W-:Y:S02]  /*07f0*/  @P0 LOP3.LUT R2, R2, R25, RZ, 0x3c, !PT ;  /* 0x0000001902020212 */ /* 0x010fe400078e3cff */
[----:B--2---:R-:W-:Y:S02]  /*0800*/  @P0 LOP3.LUT R3, R3, R18, RZ, 0x3c, !PT ;  /* 0x0000001203030212 */ /* 0x004fe400078e3cff */
[----:B---3--:R-:W-:Y:S02]  /*0810*/  @P0 LOP3.LUT R5, R5, R24, RZ, 0x3c, !PT ;  /* 0x0000001805050212 */ /* 0x008fe400078e3cff */
[----:B------:R-:W-:-:S13]  /*0820*/  R2P PR, R20.B1, 0x7f ;  /* 0x0000007f14007804 */ /* 0x000fda0000001000 */
[----:B------:R-:W2:Y:S04]  /*0830*/  @P0 LDG.E R18, desc[UR8][R8.64+0xa0] ;  /* 0x0000a00808120981 */ /* 0x000ea8000c1e1900 */
[----:B------:R-:W3:Y:S04]  /*0840*/  @P1 LDG.E R26, desc[UR8][R8.64+0xb4] ;  /* 0x0000b408081a1981 */ /* 0x000ee8000c1e1900 */
[----:B------:R-:W4:Y:S04]  /*0850*/  @P0 LDG.E R25, desc[UR8][R8.64+0xa4] ;  /* 0x0000a40808190981 */ /* 0x000f28000c1e1900 */
[----:B------:R-:W4:Y:S04]  /*0860*/  @P0 LDG.E R24, desc[UR8][R8.64+0xa8] ;  /* 0x0000a80808180981 */ /* 0x000f28000c1e1900 */
[----:B------:R-:W4:Y:S01]  /*0870*/  @P0 LDG.E R27, desc[UR8][R8.64+0xac] ;  /* 0x0000ac08081b0981 */ /* 0x000f22000c1e1900 */
[----:B--2---:R-:W-:-:S03]  /*0880*/  @P0 LOP3.LUT R17, R17, R18, RZ, 0x3c, !PT ;  /* 0x0000001211110212 */ /* 0x004fc600078e3cff */
[----:B------:R-:W2:Y:S01]  /*0890*/  @P1 LDG.E R18, desc[UR8][R8.64+0xbc] ;  /* 0x0000bc0808121981 */ /* 0x000ea2000c1e1900 */
[----:B---3--:R-:W-:-:S03]  /*08a0*/  @P1 LOP3.LUT R17, R17, R26, RZ, 0x3c, !PT ;  /* 0x0000001a11111212 */ /* 0x008fc600078e3cff */
[----:B------:R-:W3:Y:S01]  /*08b0*/  @P0 LDG.E R26, desc[UR8][R8.64+0xb0] ;  /* 0x0000b008081a0981 */ /* 0x000ee2000c1e1900 */
[----:B----4-:R-:W-:-:S03]  /*08c0*/  @P0 LOP3.LUT R2, R2, R25, RZ, 0x3c, !PT ;  /* 0x0000001902020212 */ /* 0x010fc600078e3cff */
[----:B------:R-:W4:Y:S01]  /*08d0*/  @P1 LDG.E R25, desc[UR8][R8.64+0xb8] ;  /* 0x0000b80808191981 */ /* 0x000f22000c1e1900 */
[----:B------:R-:W-:-:S03]  /*08e0*/  @P0 LOP3.LUT R3, R3, R24, RZ, 0x3c, !PT ;  /* 0x0000001803030212 */ /* 0x000fc600078e3cff */
[----:B------:R-:W2:Y:S01]  /*08f0*/  @P2 LDG.E R24, desc[UR8][R8.64+0xc8] ;  /* 0x0000c80808182981 */ /* 0x000ea2000c1e1900 */
[----:B------:R-:W-:-:S03]  /*0900*/  @P0 LOP3.LUT R4, R4, R27, RZ, 0x3c, !PT ;  /* 0x0000001b04040212 */ /* 0x000fc600078e3cff */
[----:B------:R-:W2:Y:S01]  /*0910*/  @P2 LDG.E R27, desc[UR8][R8.64+0xcc] ;  /* 0x0000cc08081b2981 */ /* 0x000ea2000c1e1900 */
[----:B---3--:R-:W-:Y:S02]  /*0920*/  @P0 LOP3.LUT R5, R5, R26, RZ, 0x3c, !PT ;  /* 0x0000001a05050212 */ /* 0x008fe400078e3cff */
[----:B------:R-:W-:Y:S02]  /*0930*/  LOP3.LUT P0, RZ, R20, 0x8000, RZ, 0xc0, !PT ;  /* 0x0000800014ff7812 */ /* 0x000fe4000780c0ff */
[----:B----4-:R-:W-:Y:S01]  /*0940*/  @P1 LOP3.LUT R2, R2, R25, RZ, 0x3c, !PT ;  /* 0x0000001902021212 */ /* 0x010fe200078e3cff */
[----:B------:R-:W3:Y:S01]  /*0950*/  @P1 LDG.E R20, desc[UR8][R8.64+0xc4] ;  /* 0x0000c40808141981 */ /* 0x000ee2000c1e1900 */
[----:B--2---:R-:W-:-:S03]  /*0960*/  @P1 LOP3.LUT R3, R3, R18, RZ, 0x3c, !PT ;  /* 0x0000001203031212 */ /* 0x004fc600078e3cff */
[----:B------:R-:W2:Y:S01]  /*0970*/  @P1 LDG.E R25, desc[UR8][R8.64+0xc0] ;  /* 0x0000c00808191981 */ /* 0x000ea2000c1e1900 */
[----:B------:R-:W-:-:S03]  /*0980*/  @P2 LOP3.LUT R17, R17, R24, RZ, 0x3c, !PT ;  /* 0x0000001811112212 */ /* 0x000fc600078e3cff */
[----:B------:R-:W4:Y:S04]  /*0990*/  @P3 LDG.E R24, desc[UR8][R8.64+0xdc] ;  /* 0x0000dc0808183981 */ /* 0x000f28000c1e1900 */
[----:B------:R-:W4:Y:S01]  /*09a0*/  @P2 LDG.E R18, desc[UR8][R8.64+0xd0] ;  /* 0x0000d00808122981 */ /* 0x000f22000c1e1900 */
[----:B------:R-:W-:-:S03]  /*09b0*/  @P2 LOP3.LUT R2, R2, R27, RZ, 0x3c, !PT ;  /* 0x0000001b02022212 */ /* 0x000fc600078e3cff */
[----:B------:R-:W4:Y:S04]  /*09c0*/  @P3 LDG.E R27, desc[UR8][R8.64+0xe0] ;  /* 0x0000e008081b3981 */ /* 0x000f28000c1e1900 */
[----:B------:R-:W4:Y:S01]  /*09d0*/  @P0 LDG.E R29, desc[UR8][R8.64+0x138] ;  /* 0x00013808081d0981 */ /* 0x000f22000c1e1900 */
[----:B---3--:R-:W-:-:S03]  /*09e0*/  @P1 LOP3.LUT R5, R5, R20, RZ, 0x3c, !PT ;  /* 0x0000001405051212 */ /* 0x008fc600078e3cff */
[----:B------:R-:W3:Y:S01]  /*09f0*/  @P2 LDG.E R20, desc[UR8][R8.64+0xd8] ;  /* 0x0000d80808142981 */ /* 0x000ee2000c1e1900 */
[----:B--2---:R-:W-:-:S03]  /*0a00*/  @P1 LOP3.LUT R4, R4, R25, RZ, 0x3c, !PT ;  /* 0x0000001904041212 */ /* 0x004fc600078e3cff */
[----:B------:R-:W2:Y:S01]  /*0a10*/  @P2 LDG.E R25, desc[UR8][R8.64+0xd4] ;  /* 0x0000d40808192981 */ /* 0x000ea2000c1e1900 */
[----:B----4-:R-:W-:-:S03]  /*0a20*/  @P3 LOP3.LUT R17, R17, R24, RZ, 0x3c, !PT ;  /* 0x0000001811113212 */ /* 0x010fc600078e3cff */
[----:B------:R-:W4:Y:S01]  /*0a30*/  @P4 LDG.E R24, desc[UR8][R8.64+0xf0] ;  /* 0x0000f00808184981 */ /* 0x000f22000c1e1900 */
[----:B------:R-:W-:-:S03]  /*0a40*/  @P2 LOP3.LUT R3, R3, R18, RZ, 0x3c, !PT ;  /* 0x0000001203032212 */ /* 0x000fc600078e3cff */
[----:B------:R-:W4:Y:S01]  /*0a50*/  @P3 LDG.E R18, desc[UR8][R8.64+0xe4] ;  /* 0x0000e40808123981 */ /* 0x000f22000c1e1900 */
[----:B------:R-:W-:-:S03]  /*0a60*/  @P3 LOP3.LUT R2, R2, R27, RZ, 0x3c, !PT ;  /* 0x0000001b02023212 */ /* 0x000fc600078e3cff */
        /* <DEDUP_REMOVED lines=39> */
[----:B------:R-:W-:-:S05]  /*0ce0*/  VIADD R21, R21, 0x10 ;  /* 0x0000001015157836 */ /* 0x000fca0000000000 */
[----:B------:R-:W-:Y:S02]  /*0cf0*/  ISETP.NE.AND P1, PT, R21, 0x20, PT ;  /* 0x000000201500780c */ /* 0x000fe40003f25270 */
[----:B------:R-:W-:Y:S02]  /*0d00*/  @P0 LOP3.LUT R2, R2, R27, RZ, 0x3c, !PT ;  /* 0x0000001b02020212 */ /* 0x000fe400078e3cff */
[----:B---3--:R-:W-:Y:S02]  /*0d10*/  @P6 LOP3.LUT R5, R5, R20, RZ, 0x3c, !PT ;  /* 0x0000001405056212 */ /* 0x008fe400078e3cff */
[----:B--2---:R-:W-:Y:S02]  /*0d20*/  @P6 LOP3.LUT R4, R4, R25, RZ, 0x3c, !PT ;  /* 0x0000001904046212 */ /* 0x004fe400078e3cff */
[----:B----4-:R-:W-:Y:S02]  /*0d30*/  @P0 LOP3.LUT R5, R5, R24, RZ, 0x3c, !PT ;  /* 0x0000001805050212 */ /* 0x010fe400078e3cff */
[----:B------:R-:W-:-:S02]  /*0d40*/  @P0 LOP3.LUT R4, R4, R29, RZ, 0x3c, !PT ;  /* 0x0000001d04040212 */ /* 0x000fc400078e3cff */
[----:B------:R-:W-:Y:S01]  /*0d50*/  @P0 LOP3.LUT R3, R3, R18, RZ, 0x3c, !PT ;  /* 0x0000001203030212 */ /* 0x000fe200078e3cff */
[----:B------:R-:W-:Y:S06]  /*0d60*/  @P1 BRA `(.L_x_105) ;  /* 0xfffffff4004c1947 */ /* 0x000fec000383ffff */
[----:B------:R-:W-:-:S05]  /*0d70*/  VIADD R19, R19, 0x1 ;  /* 0x0000000113137836 */ /* 0x000fca0000000000 */
[----:B------:R-:W-:-:S13]  /*0d80*/  ISETP.NE.AND P0, PT, R19, 0x5, PT ;  /* 0x000000051300780c */ /* 0x000fda0003f05270 */
[----:B------:R-:W-:Y:S05]  /*0d90*/  @P0 BRA `(.L_x_106) ;  /* 0xfffffff400300947 */ /* 0x000fea000383ffff */
[----:B------:R1:W-:Y:S01]  /*0da0*/  STG.E.64 desc[UR8][R22.64+0x8], R2 ;  /* 0x0000080216007986 */ /* 0x0003e2000c101b08 */
[----:B------:R-:W-:-:S03]  /*0db0*/  VIADD R15, R15, 0x1 ;  /* 0x000000010f0f7836 */ /* 0x000fc60000000000 */
[----:B------:R1:W-:Y:S02]  /*0dc0*/  STG.E.64 desc[UR8][R22.64+0x10], R4 ;  /* 0x0000100416007986 */ /* 0x0003e4000c101b08 */
[----:B------:R-:W-:Y:S02]  /*0dd0*/  ISETP.GE.U32.AND P0, PT, R15, R12, PT ;  /* 0x0000000c0f00720c */ /* 0x000fe40003f06070 */
[----:B------:R1:W-:Y:S11]  /*0de0*/  STG.E desc[UR8][R22.64+0x4], R17 ;  /* 0x0000041116007986 */ /* 0x0003f6000c101908 */
[----:B------:R-:W-:Y:S05]  /*0df0*/  @!P0 BRA `(.L_x_107) ;  /* 0xfffffff400088947 */ /* 0x000fea000383ffff */
.L_x_104:
[----:B------:R-:W-:Y:S05]  /*0e00*/  BSYNC.RECONVERGENT B1 ;  /* 0x0000000000017941 */ /* 0x000fea0003800200 */
.L_x_103:
[C---:B------:R-:W-:Y:S01]  /*0e10*/  ISETP.GT.U32.AND P0, PT, R13.reuse, 0x3, PT ;  /* 0x000000030d00780c */ /* 0x040fe20003f04070 */
[----:B------:R-:W-:Y:S01]  /*0e20*/  VIADD R10, R10, 0x1 ;  /* 0x000000010a0a7836 */ /* 0x000fe20000000000 */
[--C-:B------:R-:W-:Y:S02]  /*0e30*/  SHF.R.U64 R13, R13, 0x2, R0.reuse ;  /* 0x000000020d0d7819 */ /* 0x100fe40000001200 */
[----:B------:R-:W-:Y:S02]  /*0e40*/  ISETP.GT.U32.AND.EX P0, PT, R0, RZ, PT, P0 ;  /* 0x000000ff0000720c */ /* 0x000fe40003f04100 */
[----:B------:R-:W-:-:S11]  /*0e50*/  SHF.R.U32.HI R0, RZ, 0x2, R0 ;  /* 0x00000002ff007819 */ /* 0x000fd60000011600 */
[----:B------:R-:W-:Y:S05]  /*0e60*/  @P0 BRA `(.L_x_108) ;  /* 0xfffffff000cc0947 */ /* 0x000fea000383ffff */
.L_x_102:
[----:B------:R-:W-:Y:S05]  /*0e70*/  BSYNC.RECONVERGENT B0 ;  /* 0x0000000000007941 */ /* 0x000fea0003800200 */
.L_x_101:
[----:B------:R-:W2:Y:S01]  /*0e80*/  LDC R0, c[0x0][0x390] ;  /* 0x0000e400ff007b82 */ /* 0x000ea20000000800 */
[----:B------:R3:W-:Y:S04]  /*0e90*/  STG.E.64 desc[UR8][R22.64+0x18], RZ ;  /* 0x000018ff16007986 */ /* 0x0007e8000c101b08 */
[----:B------:R3:W-:Y:S04]  /*0ea0*/  STG.E desc[UR8][R22.64+0x20], RZ ;  /* 0x000020ff16007986 */ /* 0x0007e8000c101908 */
[----:B------:R3:W-:Y:S01]  /*0eb0*/  STG.E.64 desc[UR8][R22.64+0x28], RZ ;  /* 0x000028ff16007986 */ /* 0x0007e2000c101b08 */
[----:B--2---:R-:W-:-:S13]  /*0ec0*/  ISETP.GE.AND P0, PT, R0, 0x1, PT ;  /* 0x000000010000780c */ /* 0x004fda0003f06270 */
[----:B---3--:R-:W-:Y:S05]  /*0ed0*/  @!P0 EXIT ;  /* 0x000000000000894d */ /* 0x008fea0003800000 */
[C---:B------:R-:W-:Y:S01]  /*0ee0*/  ISETP.GE.U32.AND P0, PT, R0.reuse, 0x8, PT ;  /* 0x000000080000780c */ /* 0x040fe20003f06070 */
[----:B------:R-:W2:Y:S01]  /*0ef0*/  LDCU.64 UR6, c[0x0][0x380] ;  /* 0x00007000ff0677ac */ /* 0x000ea20008000a00 */
[----:B------:R-:W-:Y:S01]  /*0f00*/  LOP3.LUT R10, R0, 0x7, RZ, 0xc0, !PT ;  /* 0x00000007000a7812 */ /* 0x000fe200078ec0ff */
[----:B01----:R-:W-:Y:S02]  /*0f10*/  IMAD R2, R11, R0, RZ ;  /* 0x000000000b027224 */ /* 0x003fe400078e02ff */
[----:B------:R-:W-:Y:S01]  /*0f20*/  IMAD.MOV.U32 R3, RZ, RZ, RZ ;  /* 0x000000ffff037224 */ /* 0x000fe200078e00ff */
[----:B------:R-:W-:-:S07]  /*0f30*/  ISETP.NE.AND P1, PT, R10, RZ, PT ;  /* 0x000000ff0a00720c */ /* 0x000fce0003f25270 */
[----:B------:R-:W-:Y:S06]  /*0f40*/  @!P0 BRA `(.L_x_109) ;  /* 0x00000000007c8947 */ /* 0x000fec0003800000 */
[----:B------:R-:W-:Y:S01]  /*0f50*/  UMOV UR4, 0x10 ;  /* 0x0000001000047882 */ /* 0x000fe20000000000 */
[----:B------:R-:W-:Y:S01]  /*0f60*/  UMOV UR5, 0x0 ;  /* 0x0000000000057882 */ /* 0x000fe20000000000 */
[----:B------:R-:W-:Y:S01]  /*0f70*/  LOP3.LUT R3, R0, 0x7ffffff8, RZ, 0xc0, !PT ;  /* 0x7ffffff800037812 */ /* 0x000fe200078ec0ff */
[----:B--2---:R-:W-:Y:S01]  /*0f80*/  UIMAD.WIDE.U32 UR4, UR6, 0x1, UR4 ;  /* 0x00000001060478a5 */ /* 0x004fe2000f8e0004 */
[----:B------:R-:W-:Y:S01]  /*0f90*/  IMAD.MOV.U32 R8, RZ, RZ, RZ ;  /* 0x000000ffff087224 */ /* 0x000fe200078e00ff */
[----:B------:R-:W-:Y:S02]  /*0fa0*/  MOV R9, R2 ;  /* 0x0000000200097202 */ /* 0x000fe40000000f00 */
[----:B------:R-:W-:-:S12]  /*0fb0*/  UIADD3 UR10, UPT, UPT, UR5, UR7, URZ ;  /* 0x00000007050a7290 */ /* 0x000fd8000fffe0ff */
.L_x_110:
[----:B------:R-:W-:Y:S02]  /*0fc0*/  IMAD.U32 R6, RZ, RZ, UR4 ;  /* 0x00000004ff067e24 */ /* 0x000fe4000f8e00ff */
[----:B-1----:R-:W-:Y:S02]  /*0fd0*/  IMAD.U32 R5, RZ, RZ, UR10 ;  /* 0x0000000aff057e24 */ /* 0x002fe4000f8e00ff */
[----:B------:R-:W-:Y:S02]  /*0fe0*/  IMAD.MOV.U32 R4, RZ, RZ, R6 ;  /* 0x000000ffff047224 */ /* 0x000fe400078e0006 */
[----:B------:R-:W-:Y:S02]  /*0ff0*/  IMAD.U32 R7, RZ, RZ, UR5 ;  /* 0x00000005ff077e24 */ /* 0x000fe4000f8e00ff */
[----:B------:R-:W-:-:S04]  /*1000*/  IMAD.WIDE R4, R9, 0x4, R4 ;  /* 0x0000000409047825 */ /* 0x000fc800078e0204 */
[C---:B------:R-:W-:Y:S01]  /*1010*/  VIADD R7, R8.reuse, 0x1 ;  /* 0x0000000108077836 */ /* 0x040fe20000000000 */
[----:B------:R0:W-:Y:S01]  /*1020*/  STG.E desc[UR8][R4.64+-0x10], R8 ;  /* 0xfffff00804007986 */ /* 0x0001e2000c101908 */
[C---:B------:R-:W-:Y:S02]  /*1030*/  VIADD R11, R8.reuse, 0x2 ;  /* 0x00000002080b7836 */ /* 0x040fe40000000000 */
[C---:B------:R-:W-:Y:S01]  /*1040*/  VIADD R13, R8.reuse, 0x3 ;  /* 0x00000003080d7836 */ /* 0x040fe20000000000 */
[----:B------:R1:W-:Y:S01]  /*1050*/  STG.E desc[UR8][R4.64+-0xc], R7 ;  /* 0xfffff40704007986 */ /* 0x0003e2000c101908 */
[C---:B------:R-:W-:Y:S02]  /*1060*/  VIADD R15, R8.reuse, 0x4 ;  /* 0x00000004080f7836 */ /* 0x040fe40000000000 */
[C---:B------:R-:W-:Y:S01]  /*1070*/  VIADD R17, R8.reuse, 0x5 ;  /* 0x0000000508117836 */ /* 0x040fe20000000000 */
[----:B------:R1:W-:Y:S01]  /*1080*/  STG.E desc[UR8][R4.64+-0x8], R11 ;  /* 0xfffff80b04007986 */ /* 0x0003e2000c101908 */
[----:B------:R-:W-:-:S02]  /*1090*/  VIADD R19, R8, 0x6 ;  /* 0x0000000608137836 */ /* 0x000fc40000000000 */
[C---:B------:R-:W-:Y:S01]  /*10a0*/  VIADD R21, R8.reuse, 0x7 ;  /* 0x0000000708157836 */ /* 0x040fe20000000000 */
[----:B------:R1:W-:Y:S01]  /*10b0*/  STG.E desc[UR8][R4.64+-0x4], R13 ;  /* 0xfffffc0d04007986 */ /* 0x0003e2000c101908 */
[----:B0-----:R-:W-:Y:S02]  /*10c0*/  VIADD R8, R8, 0x8 ;  /* 0x0000000808087836 */ /* 0x001fe40000000000 */
[----:B------:R-:W-:Y:S01]  /*10d0*/  VIADD R9, R9, 0x8 ;  /* 0x0000000809097836 */ /* 0x000fe20000000000 */
[----:B------:R1:W-:Y:S02]  /*10e0*/  STG.E desc[UR8][R4.64], R15 ;  /* 0x0000000f04007986 */ /* 0x0003e4000c101908 */
[----:B------:R-:W-:Y:S02]  /*10f0*/  ISETP.NE.AND P0, PT, R8, R3, PT ;  /* 0x000000030800720c */ /* 0x000fe40003f05270 */
[----:B------:R1:W-:Y:S04]  /*1100*/  STG.E desc[UR8][R4.64+0x4], R17 ;  /* 0x0000041104007986 */ /* 0x0003e8000c101908 */
[----:B------:R1:W-:Y:S04]  /*1110*/  STG.E desc[UR8][R4.64+0x8], R19 ;  /* 0x0000081304007986 */ /* 0x0003e8000c101908 */
[----:B------:R1:W-:Y:S03]  /*1120*/  STG.E desc[UR8][R4.64+0xc], R21 ;  /* 0x00000c1504007986 */ /* 0x0003e6000c101908 */
[----:B------:R-:W-:Y:S05]  /*1130*/  @P0 BRA `(.L_x_110) ;  /* 0xfffffffc00a00947 */ /* 0x000fea000383ffff */
.L_x_109:
[----:B------:R-:W-:Y:S05]  /*1140*/  @!P1 BRA `(.L_x_111) ;  /* 0x00000000007c9947 */ /* 0x000fea0003800000 */
[----:B------:R-:W-:Y:S02]  /*1150*/  ISETP.GE.U32.AND P0, PT, R10, 0x4, PT ;  /* 0x000000040a00780c */ /* 0x000fe40003f06070 */
[----:B------:R-:W-:-:S04]  /*1160*/  LOP3.LUT R8, R0, 0x3, RZ, 0xc0, !PT ;  /* 0x0000000300087812 */ /* 0x000fc800078ec0ff */
[----:B------:R-:W-:-:S07]  /*1170*/  ISETP.NE.AND P1, PT, R8, RZ, PT ;  /* 0x000000ff0800720c */ /* 0x000fce0003f25270 */
[----:B------:R-:W-:Y:S06]  /*1180*/  @!P0 BRA `(.L_x_112) ;  /* 0x00000000002c8947 */ /* 0x000fec0003800000 */
[----:B-1----:R-:W0:Y:S01]  /*1190*/  LDC.64 R4, c[0x0][0x380] ;  /* 0x0000e000ff047b82 */ /* 0x002e220000000a00 */
[----:B------:R-:W-:Y:S02]  /*11a0*/  IMAD.IADD R7, R2, 0x1, R3 ;  /* 0x0000000102077824 */ /* 0x000fe400078e0203 */
[C---:B------:R-:W-:Y:S02]  /*11b0*/  VIADD R9, R3.reuse, 0x1 ;  /* 0x0000000103097836 */ /* 0x040fe40000000000 */
[----:B------:R-:W-:Y:S02]  /*11c0*/  VIADD R11, R3, 0x3 ;  /* 0x00000003030b7836 */ /* 0x000fe40000000000 */
[----:B0-----:R-:W-:-:S04]  /*11d0*/  IMAD.WIDE R4, R7, 0x4, R4 ;  /* 0x0000000407047825 */ /* 0x001fc800078e0204 */
[C---:B------:R-:W-:Y:S01]  /*11e0*/  VIADD R7, R3.reuse, 0x2 ;  /* 0x0000000203077836 */ /* 0x040fe20000000000 */
[----:B------:R-:W-:Y:S04]  /*11f0*/  STG.E desc[UR8][R4.64+0x4], R9 ;  /* 0x0000040904007986 */ /* 0x000fe8000c101908 */
[----:B------:R-:W-:Y:S04]  /*1200*/  STG.E desc[UR8][R4.64+0x8], R7 ;  /* 0x0000080704007986 */ /* 0x000fe8000c101908 */
[----:B------:R-:W-:Y:S04]  /*1210*/  STG.E desc[UR8][R4.64+0xc], R11 ;  /* 0x00000c0b04007986 */ /* 0x000fe8000c101908 */
[----:B------:R0:W-:Y:S02]  /*1220*/  STG.E desc[UR8][R4.64], R3 ;  /* 0x0000000304007986 */ /* 0x0001e4000c101908 */
[----:B0-----:R-:W-:-:S07]  /*1230*/  VIADD R3, R3, 0x4 ;  /* 0x0000000403037836 */ /* 0x001fce0000000000 */
.L_x_112:
[----:B------:R-:W-:Y:S05]  /*1240*/  @!P1 BRA `(.L_x_111) ;  /* 0x00000000003c9947 */ /* 0x000fea0003800000 */
[----:B-1----:R-:W-:Y:S02]  /*1250*/  LOP3.LUT R4, R0, 0x1, RZ, 0xc0, !PT ;  /* 0x0000000100047812 */ /* 0x002fe400078ec0ff */
[----:B------:R-:W-:Y:S02]  /*1260*/  ISETP.NE.AND P0, PT, R8, 0x1, PT ;  /* 0x000000010800780c */ /* 0x000fe40003f05270 */
[----:B------:R-:W-:-:S13]  /*1270*/  ISETP.NE.U32.AND P1, PT, R4, 0x1, PT ;  /* 0x000000010400780c */ /* 0x000fda0003f25070 */
[----:B------:R-:W0:Y:S01]  /*1280*/  @!P1 LDC.64 R6, c[0x0][0x380] ;  /* 0x0000e000ff069b82 */ /* 0x000e220000000a00 */
[----:B------:R-:W-:Y:S05]  /*1290*/  @!P0 BRA `(.L_x_113) ;  /* 0x00000000001c8947 */ /* 0x000fea0003800000 */
[----:B------:R-:W1:Y:S01]  /*12a0*/  LDC.64 R4, c[0x0][0x380] ;  /* 0x0000e000ff047b82 */ /* 0x000e620000000a00 */
[----:B------:R-:W-:Y:S01]  /*12b0*/  IADD3 R9, PT, PT, R2, R3, RZ ;  /* 0x0000000302097210 */ /* 0x000fe20007ffe0ff */
[----:B------:R-:W-:-:S04]  /*12c0*/  VIADD R11, R3, 0x1 ;  /* 0x00000001030b7836 */ /* 0x000fc80000000000 */
[----:B-1----:R-:W-:-:S05]  /*12d0*/  IMAD.WIDE R4, R9, 0x4, R4 ;  /* 0x0000000409047825 */ /* 0x002fca00078e0204 */
[----:B------:R-:W-:Y:S04]  /*12e0*/  STG.E desc[UR8][R4.64+0x4], R11 ;  /* 0x0000040b04007986 */ /* 0x000fe8000c101908 */
[----:B------:R1:W-:Y:S02]  /*12f0*/  STG.E desc[UR8][R4.64], R3 ;  /* 0x0000000304007986 */ /* 0x0003e4000c101908 */
[----:B-1----:R-:W-:-:S07]  /*1300*/  VIADD R3, R3, 0x2 ;  /* 0x0000000203037836 */ /* 0x002fce0000000000 */
.L_x_113:
[----:B------:R-:W-:-:S04]  /*1310*/  @!P1 IMAD.IADD R5, R2, 0x1, R3 ;  /* 0x0000000102059824 */ /* 0x000fc800078e0203 */
[----:B0-----:R-:W-:-:S05]  /*1320*/  @!P1 IMAD.WIDE R4, R5, 0x4, R6 ;  /* 0x0000000405049825 */ /* 0x001fca00078e0206 */
[----:B------:R0:W-:Y:S02]  /*1330*/  @!P1 STG.E desc[UR8][R4.64], R3 ;  /* 0x0000000304009986 */ /* 0x0001e4000c101908 */
.L_x_111:
[C---:B------:R-:W-:Y:S01]  /*1340*/  ISETP.GE.U32.AND P1, PT, R0.reuse, 0x4, PT ;  /* 0x000000040000780c */ /* 0x040fe20003f26070 */
[----:B01----:R-:W-:Y:S01]  /*1350*/  IMAD.MOV.U32 R5, RZ, RZ, RZ ;  /* 0x000000ffff057224 */ /* 0x003fe200078e00ff */
[----:B------:R-:W-:-:S04]  /*1360*/  LOP3.LUT R3, R0, 0x3, RZ, 0xc0, !PT ;  /* 0x0000000300037812 */ /* 0x000fc800078ec0ff */
[----:B------:R-:W-:-:S07]  /*1370*/  ISETP.NE.AND P0, PT, R3, RZ, PT ;  /* 0x000000ff0300720c */ /* 0x000fce0003f05270 */
[----:B------:R-:W-:Y:S06]  /*1380*/  @!P1 BRA `(.L_x_114) ;  /* 0x00000008005c9947 */ /* 0x000fec0003800000 */
[----:B------:R-:W0:Y:S01]  /*1390*/  I2F.U32.RP R4, R0 ;  /* 0x0000000000047306 */ /* 0x000e220000209000 */
[----:B------:R-:W1:Y:S01]  /*13a0*/  LDC.64 R10, c[0x0][0x380] ;  /* 0x0000e000ff0a7b82 */ /* 0x000e620000000a00 */
[C---:B------:R-:W-:Y:S01]  /*13b0*/  LOP3.LUT R5, R0.reuse, 0x7ffffffc, RZ, 0xc0, !PT ;  /* 0x7ffffffc00057812 */ /* 0x040fe200078ec0ff */
[----:B--2---:R-:W-:Y:S01]  /*13c0*/  UIADD3 UR4, UP0, UPT, UR6, 0x8, URZ ;  /* 0x0000000806047890 */ /* 0x004fe2000ff1e0ff */
[----:B------:R-:W-:-:S03]  /*13d0*/  ISETP.NE.U32.AND P1, PT, R0, RZ, PT ;  /* 0x000000ff0000720c */ /* 0x000fc60003f25070 */
[----:B------:R-:W-:Y:S01]  /*13e0*/  IMAD.MOV R8, RZ, RZ, -R5 ;  /* 0x000000ffff087224 */ /* 0x000fe200078e0a05 */
[----:B------:R-:W-:Y:S01]  /*13f0*/  UIADD3.X UR5, UPT, UPT, URZ, UR7, URZ, UP0, !UPT ;  /* 0x00000007ff057290 */ /* 0x000fe200087fe4ff */
[----:B0-----:R-:W0:Y:S02]  /*1400*/  MUFU.RCP R4, R4 ;  /* 0x0000000400047308 */ /* 0x001e240000001000 */
[----:B0-----:R-:W-:-:S06]  /*1410*/  VIADD R6, R4, 0xffffffe ;  /* 0x0ffffffe04067836 */ /* 0x001fcc0000000000 */
[----:B------:R0:W2:Y:S02]  /*1420*/  F2I.FTZ.U32.TRUNC.NTZ R7, R6 ;  /* 0x0000000600077305 */ /* 0x0000a4000021f000 */
[----:B0-----:R-:W-:Y:S02]  /*1430*/  IMAD.MOV.U32 R6, RZ, RZ, RZ ;  /* 0x000000ffff067224 */ /* 0x001fe400078e00ff */
[----:B--2---:R-:W-:-:S04]  /*1440*/  IMAD.MOV R9, RZ, RZ, -R7 ;  /* 0x000000ffff097224 */ /* 0x004fc800078e0a07 */
[----:B------:R-:W-:-:S04]  /*1450*/  IMAD R9, R9, R0, RZ ;  /* 0x0000000009097224 */ /* 0x000fc800078e02ff */
[----:B------:R-:W-:Y:S01]  /*1460*/  IMAD.HI.U32 R4, R7, R9, R6 ;  /* 0x0000000907047227 */ /* 0x000fe200078e0006 */
[----:B------:R-:W-:-:S03]  /*1470*/  LOP3.LUT R7, RZ, R0, RZ, 0x33, !PT ;  /* 0x00000000ff077212 */ /* 0x000fc600078e33ff */
[----:B-1----:R-:W-:-:S07]  /*1480*/  IMAD.MOV.U32 R6, RZ, RZ, R2 ;  /* 0x000000ffff067224 */ /* 0x002fce00078e0002 */
.L_x_115:
[----:B0-----:R-:W2:Y:S04]  /*1490*/  LDG.E.64 R20, desc[UR8][R22.64] ;  /* 0x0000000816147981 */ /* 0x001ea8000c1e1b00 */
[----:B------:R-:W3:Y:S04]  /*14a0*/  LDG.E.64 R12, desc[UR8][R22.64+0x10] ;  /* 0x00001008160c7981 */ /* 0x000ee8000c1e1b00 */
[----:B------:R-:W4:Y:S01]  /*14b0*/  LDG.E.64 R14, desc[UR8][R22.64+0x8] ;  /* 0x00000808160e7981 */ /* 0x000f22000c1e1b00 */
[----:B------:R-:W-:Y:S01]  /*14c0*/  MOV R25, UR5 ;  /* 0x0000000500197c02 */ /* 0x000fe20008000f00 */
[----:B------:R-:W-:-:S04]  /*14d0*/  IMAD.U32 R24, RZ, RZ, UR4 ;  /* 0x00000004ff187e24 */ /* 0x000fc8000f8e00ff */
[----:B------:R-:W-:Y:S01]  /*14e0*/  IMAD.WIDE R24, R6, 0x4, R24 ;  /* 0x0000000406187825 */ /* 0x000fe200078e0218 */
[----:B--2---:R-:W-:-:S03]  /*14f0*/  SHF.R.U32.HI R16, RZ, 0x2, R21 ;  /* 0x00000002ff107819 */ /* 0x004fc60000011615 */
[----:B------:R-:W-:Y:S01]  /*1500*/  VIADD R20, R20, 0x587c5 ;  /* 0x000587c514147836 */ /* 0x000fe20000000000 */
[----:B------:R-:W-:Y:S01]  /*1510*/  LOP3.LUT R16, R16, R21, RZ, 0x3c, !PT ;  /* 0x0000001510107212 */ /* 0x000fe200078e3cff */
[----:B---3--:R-:W-:Y:S02]  /*1520*/  IMAD.SHL.U32 R9, R13, 0x10, RZ ;  /* 0x000000100d097824 */ /* 0x008fe400078e00ff */
[----:B------:R-:W-:Y:S02]  /*1530*/  IMAD.MOV.U32 R19, RZ, RZ, R12 ;  /* 0x000000ffff137224 */ /* 0x000fe400078e000c */
[C---:B------:R-:W-:Y:S02]  /*1540*/  IMAD.SHL.U32 R17, R16.reuse, 0x2, RZ ;  /* 0x0000000210117824 */ /* 0x040fe400078e00ff */
[----:B----4-:R-:W-:Y:S02]  /*1550*/  IMAD.MOV.U32 R18, RZ, RZ, R15 ;  /* 0x000000ffff127224 */ /* 0x010fe400078e000f */
[----:B------:R-:W-:Y:S01]  /*1560*/  IMAD.MOV.U32 R21, RZ, RZ, R14 ;  /* 0x000000ffff157224 */ /* 0x000fe200078e000e */
[----:B------:R-:W-:-:S02]  /*1570*/  LOP3.LUT R16, R16, R17, R9, 0x96, !PT ;  /* 0x0000001110107212 */ /* 0x000fc400078e9609 */
[----:B------:R-:W-:Y:S02]  /*1580*/  STG.E.64 desc[UR8][R22.64+0x8], R18 ;  /* 0x0000081216007986 */ /* 0x000fe4000c101b08 */
[----:B------:R-:W-:Y:S02]  /*1590*/  LOP3.LUT R17, R16, R13, RZ, 0x3c, !PT ;  /* 0x0000000d10117212 */ /* 0x000fe400078e3cff */
[----:B------:R-:W-:Y:S03]  /*15a0*/  STG.E.64 desc[UR8][R22.64], R20 ;  /* 0x0000001416007986 */ /* 0x000fe6000c101b08 */
[----:B------:R-:W-:-:S04]  /*15b0*/  IMAD.IADD R9, R17, 0x1, R20 ;  /* 0x0000000111097824 */ /* 0x000fc800078e0214 */
[----:B------:R-:W-:-:S04]  /*15c0*/  IMAD.HI.U32 R16, R4, R9, RZ ;  /* 0x0000000904107227 */ /* 0x000fc800078e00ff */
[----:B------:R-:W-:-:S04]  /*15d0*/  IMAD.MOV R16, RZ, RZ, -R16 ;  /* 0x000000ffff107224 */ /* 0x000fc800078e0a10 */
[----:B------:R-:W-:Y:S02]  /*15e0*/  IMAD R9, R0, R16, R9 ;  /* 0x0000001000097224 */ /* 0x000fe400078e0209 */
[----:B------:R-:W-:-:S03]  /*15f0*/  IMAD.MOV.U32 R16, RZ, RZ, R13 ;  /* 0x000000ffff107224 */ /* 0x000fc600078e000d */
[C---:B------:R-:W-:Y:S02]  /*1600*/  ISETP.GE.U32.AND P2, PT, R9.reuse, R0, PT ;  /* 0x000000000900720c */ /* 0x040fe40003f46070 */
[----:B------:R-:W-:Y:S11]  /*1610*/  STG.E.64 desc[UR8][R22.64+0x10], R16 ;  /* 0x0000101016007986 */ /* 0x000ff6000c101b08 */
[----:B------:R-:W-:-:S05]  /*1620*/  @P2 IMAD.IADD R9, R9, 0x1, -R0 ;  /* 0x0000000109092824 */ /* 0x000fca00078e0a00 */
[----:B------:R-:W-:-:S13]  /*1630*/  ISETP.GE.U32.AND P2, PT, R9, R0, PT ;  /* 0x000000000900720c */ /* 0x000fda0003f46070 */
[----:B------:R-:W-:-:S05]  /*1640*/  @P2 IMAD.IADD R9, R9, 0x1, -R0 ;  /* 0x0000000109092824 */ /* 0x000fca00078e0a00 */
[----:B------:R-:W-:-:S05]  /*1650*/  SEL R9, R7, R9, !P1 ;  /* 0x0000000907097207 */ /* 0x000fca0004800000 */
[----:B------:R-:W-:-:S04]  /*1660*/  IMAD.IADD R9, R2, 0x1, R9 ;  /* 0x0000000102097824 */ /* 0x000fc800078e0209 */
[----:B------:R-:W-:Y:S02]  /*1670*/  IMAD.WIDE R26, R9, 0x4, R10 ;  /* 0x00000004091a7825 */ /* 0x000fe400078e020a */
[----:B------:R-:W2:Y:S04]  /*1680*/  LDG.E R9, desc[UR8][R24.64+-0x8] ;  /* 0xfffff80818097981 */ /* 0x000ea8000c1e1900 */
[----:B------:R-:W3:Y:S04]  /*1690*/  LDG.E R13, desc[UR8][R26.64] ;  /* 0x000000081a0d7981 */ /* 0x000ee8000c1e1900 */
[----:B---3--:R0:W-:Y:S04]  /*16a0*/  STG.E desc[UR8][R24.64+-0x8], R13 ;  /* 0xfffff80d18007986 */ /* 0x0081e8000c101908 */
[----:B--2---:R1:W-:Y:S04]  /*16b0*/  STG.E desc[UR8][R26.64], R9 ;  /* 0x000000091a007986 */ /* 0x0043e8000c101908 */
[----:B------:R-:W2:Y:S04]  /*16c0*/  LDG.E.64 R28, desc[UR8][R22.64] ;  /* 0x00000008161c7981 */ /* 0x000ea8000c1e1b00 */
[----:B0-----:R-:W3:Y:S04]  /*16d0*/  LDG.E.64 R12, desc[UR8][R22.64+0x10] ;  /* 0x00001008160c7981 */ /* 0x001ee8000c1e1b00 */
[----:B------:R-:W4:Y:S01]  /*16e0*/  LDG.E.64 R14, desc[UR8][R22.64+0x8] ;  /* 0x00000808160e7981 */ /* 0x000f22000c1e1b00 */
[----:B--2---:R-:W-:-:S04]  /*16f0*/  SHF.R.U32.HI R16, RZ, 0x2, R29 ;  /* 0x00000002ff107819 */ /* 0x004fc8000001161d */
[----:B------:R-:W-:Y:S01]  /*1700*/  LOP3.LUT R16, R16, R29, RZ, 0x3c, !PT ;  /* 0x0000001d10107212 */ /* 0x000fe200078e3cff */
[----:B---3--:R-:W-:-:S04]  /*1710*/  IMAD.SHL.U32 R17, R13, 0x10, RZ ;  /* 0x000000100d117824 */ /* 0x008fc800078e00ff */
[----:B------:R-:W-:-:S05]  /*1720*/  IMAD.SHL.U32 R18, R16, 0x2, RZ ;  /* 0x0000000210127824 */ /* 0x000fca00078e00ff */
[----:B------:R-:W-:Y:S01]  /*1730*/  LOP3.LUT R18, R16, R18, R17, 0x96, !PT ;  /* 0x0000001210127212 */ /* 0x000fe200078e9611 */
[----:B------:R-:W-:-:S03]  /*1740*/  VIADD R20, R28, 0x587c5 ;  /* 0x000587c51c147836 */ /* 0x000fc60000000000 */
[----:B------:R-:W-:-:S05]  /*1750*/  LOP3.LUT R17, R18, R13, RZ, 0x3c, !PT ;  /* 0x0000000d12117212 */ /* 0x000fca00078e3cff */
[----:B-1----:R-:W-:-:S04]  /*1760*/  IMAD.IADD R9, R17, 0x1, R20 ;  /* 0x0000000111097824 */ /* 0x002fc800078e0214 */
[----:B------:R-:W-:-:S04]  /*1770*/  IMAD.HI.U32 R16, R4, R9, RZ ;  /* 0x0000000904107227 */ /* 0x000fc800078e00ff */
[----:B------:R-:W-:-:S04]  /*1780*/  IMAD.MOV R16, RZ, RZ, -R16 ;  /* 0x000000ffff107224 */ /* 0x000fc800078e0a10 */
[----:B------:R-:W-:-:S05]  /*1790*/  IMAD R9, R0, R16, R9 ;  /* 0x0000001000097224 */ /* 0x000fca00078e0209 */
[----:B------:R-:W-:-:S13]  /*17a0*/  ISETP.GE.U32.AND P2, PT, R9, R0, PT ;  /* 0x000000000900720c */ /* 0x000fda0003f46070 */
[----:B------:R-:W-:-:S05]  /*17b0*/  @P2 IMAD.IADD R9, R9, 0x1, -R0 ;  /* 0x0000000109092824 */ /* 0x000fca00078e0a00 */
[----:B------:R-:W-:-:S13]  /*17c0*/  ISETP.GE.U32.AND P2, PT, R9, R0, PT ;  /* 0x000000000900720c */ /* 0x000fda0003f46070 */
[----:B------:R-:W-:-:S05]  /*17d0*/  @P2 IMAD.IADD R9, R9, 0x1, -R0 ;  /* 0x0000000109092824 */ /* 0x000fca00078e0a00 */
[----:B------:R-:W-:Y:S01]  /*17e0*/  SEL R9, R7, R9, !P1 ;  /* 0x0000000907097207 */ /* 0x000fe20004800000 */
[----:B------:R-:W-:-:S04]  /*17f0*/  IMAD.MOV.U32 R19, RZ, RZ, R12 ;  /* 0x000000ffff137224 */ /* 0x000fc800078e000c */
[----:B------:R-:W-:Y:S02]  /*1800*/  IMAD.IADD R9, R2, 0x1, R9 ;  /* 0x0000000102097824 */ /* 0x000fe400078e0209 */
[----:B------:R-:W-:Y:S02]  /*1810*/  IMAD.MOV.U32 R16, RZ, RZ, R13 ;  /* 0x000000ffff107224 */ /* 0x000fe400078e000d */
[----:B----4-:R-:W-:Y:S02]  /*1820*/  IMAD.MOV.U32 R18, RZ, RZ, R15 ;  /* 0x000000ffff127224 */ /* 0x010fe400078e000f */
[----:B------:R-:W-:Y:S02]  /*1830*/  IMAD.MOV.U32 R21, RZ, RZ, R14 ;  /* 0x000000ffff157224 */ /* 0x000fe400078e000e */
[----:B------:R-:W-:Y:S01]  /*1840*/  IMAD.WIDE R26, R9, 0x4, R10 ;  /* 0x00000004091a7825 */ /* 0x000fe200078e020a */
[----:B------:R-:W-:Y:S04]  /*1850*/  STG.E.64 desc[UR8][R22.64+0x10], R16 ;  /* 0x0000101016007986 */ /* 0x000fe8000c101b08 */
[----:B------:R-:W-:Y:S04]  /*1860*/  STG.E.64 desc[UR8][R22.64+0x8], R18 ;  /* 0x0000081216007986 */ /* 0x000fe8000c101b08 */
[----:B------:R-:W-:Y:S04]  /*1870*/  STG.E.64 desc[UR8][R22.64], R20 ;  /* 0x0000001416007986 */ /* 0x000fe8000c101b08 */
[----:B------:R-:W2:Y:S04]  /*1880*/  LDG.E R13, desc[UR8][R26.64] ;  /* 0x000000081a0d7981 */ /* 0x000ea8000c1e1900 */
[----:B------:R-:W3:Y:S04]  /*1890*/  LDG.E R9, desc[UR8][R24.64+-0x4] ;  /* 0xfffffc0818097981 */ /* 0x000ee8000c1e1900 */
[----:B--2---:R0:W-:Y:S04]  /*18a0*/  STG.E desc[UR8][R24.64+-0x4], R13 ;  /* 0xfffffc0d18007986 */ /* 0x0041e8000c101908 */
[----:B---3--:R1:W-:Y:S04]  /*18b0*/  STG.E desc[UR8][R26.64], R9 ;  /* 0x000000091a007986 */ /* 0x0083e8000c101908 */
[----:B------:R-:W2:Y:S04]  /*18c0*/  LDG.E.64 R28, desc[UR8][R22.64] ;  /* 0x00000008161c7981 */ /* 0x000ea8000c1e1b00 */
[----:B0-----:R-:W3:Y:S04]  /*18d0*/  LDG.E.64 R12, desc[UR8][R22.64+0x10] ;  /* 0x00001008160c7981 */ /* 0x001ee8000c1e1b00 */
[----:B------:R-:W4:Y:S01]  /*18e0*/  LDG.E.64 R14, desc[UR8][R22.64+0x8] ;  /* 0x00000808160e7981 */ /* 0x000f22000c1e1b00 */
[----:B--2---:R-:W-:-:S04]  /*18f0*/  SHF.R.U32.HI R16, RZ, 0x2, R29 ;  /* 0x00000002ff107819 */ /* 0x004fc8000001161d */
[----:B------:R-:W-:Y:S02]  /*1900*/  LOP3.LUT R16, R16, R29, RZ, 0x3c, !PT ;  /* 0x0000001d10107212 */ /* 0x000fe400078e3cff */
[----:B---3--:R-:W-:-:S03]  /*1910*/  SHF.L.U32 R17, R13, 0x4, RZ ;  /* 0x000000040d117819 */ /* 0x008fc600000006ff */
        /* <DEDUP_REMOVED lines=42> */
[----:B------:R-:W-:Y:S01]  /*1bc0*/  ISETP.GE.U32.AND P2, PT, R9, R0, PT ;  /* 0x000000000900720c */ /* 0x000fe20003f46070 */
[----:B------:R-:W-:-:S12]  /*1bd0*/  IMAD.MOV.U32 R19, RZ, RZ, R12 ;  /* 0x000000ffff137224 */ /* 0x000fd800078e000c */
[----:B------:R-:W-:-:S04]  /*1be0*/  @P2 IADD3 R9, PT, PT, R9, -R0, RZ ;  /* 0x8000000009092210 */ /* 0x000fc80007ffe0ff */
[----:B------:R-:W-:Y:S01]  /*1bf0*/  SEL R9, R7, R9, !P1 ;  /* 0x0000000907097207 */ /* 0x000fe20004800000 */
[----:B------:R-:W-:-:S04]  /*1c00*/  IMAD.MOV.U32 R16, RZ, RZ, R13 ;  /* 0x000000ffff107224 */ /* 0x000fc800078e000d */
[----:B------:R-:W-:Y:S02]  /*1c10*/  IMAD.IADD R9, R2, 0x1, R9 ;  /* 0x0000000102097824 */ /* 0x000fe400078e0209 */
[----:B----4-:R-:W-:Y:S02]  /*1c20*/  IMAD.MOV.U32 R18, RZ, RZ, R15 ;  /* 0x000000ffff127224 */ /* 0x010fe400078e000f */
[----:B------:R-:W-:Y:S02]  /*1c30*/  IMAD.MOV.U32 R21, RZ, RZ, R14 ;  /* 0x000000ffff157224 */ /* 0x000fe400078e000e */
[----:B------:R-:W-:Y:S01]  /*1c40*/  IMAD.WIDE R12, R9, 0x4, R10 ;  /* 0x00000004090c7825 */ /* 0x000fe200078e020a */
[----:B------:R0:W-:Y:S04]  /*1c50*/  STG.E.64 desc[UR8][R22.64+0x10], R16 ;  /* 0x0000101016007986 */ /* 0x0001e8000c101b08 */
[----:B------:R0:W-:Y:S04]  /*1c60*/  STG.E.64 desc[UR8][R22.64+0x8], R18 ;  /* 0x0000081216007986 */ /* 0x0001e8000c101b08 */
[----:B------:R0:W-:Y:S04]  /*1c70*/  STG.E.64 desc[UR8][R22.64], R20 ;  /* 0x0000001416007986 */ /* 0x0001e8000c101b08 */
[----:B------:R-:W2:Y:S04]  /*1c80*/  LDG.E R15, desc[UR8][R12.64] ;  /* 0x000000080c0f7981 */ /* 0x000ea8000c1e1900 */
[----:B------:R-:W3:Y:S01]  /*1c90*/  LDG.E R9, desc[UR8][R24.64+0x4] ;  /* 0x0000040818097981 */ /* 0x000ee2000c1e1900 */
[----:B------:R-:W-:-:S05]  /*1ca0*/  VIADD R8, R8, 0x4 ;  /* 0x0000000408087836 */ /* 0x000fca0000000000 */
[----:B------:R-:W-:Y:S01]  /*1cb0*/  ISETP.NE.AND P2, PT, R8, RZ, PT ;  /* 0x000000ff0800720c */ /* 0x000fe20003f45270 */
[----:B------:R-:W-:Y:S01]  /*1cc0*/  VIADD R6, R6, 0x4 ;  /* 0x0000000406067836 */ /* 0x000fe20000000000 */
[----:B--2---:R0:W-:Y:S04]  /*1cd0*/  STG.E desc[UR8][R24.64+0x4], R15 ;  /* 0x0000040f18007986 */ /* 0x0041e8000c101908 */
[----:B---3--:R0:W-:Y:S07]  /*1ce0*/  STG.E desc[UR8][R12.64], R9 ;  /* 0x000000090c007986 */ /* 0x0081ee000c101908 */
[----:B------:R-:W-:Y:S05]  /*1cf0*/  @P2 BRA `(.L_x_115) ;  /* 0xfffffff400e42947 */ /* 0x000fea000383ffff */
.L_x_114:
[----:B--2---:R-:W-:Y:S05]  /*1d00*/  @!P0 EXIT ;  /* 0x000000000000894d */ /* 0x004fea0003800000 */
[----:B------:R-:W-:Y:S02]  /*1d10*/  ISETP.NE.AND P0, PT, R3, 0x1, PT ;  /* 0x000000010300780c */ /* 0x000fe40003f05270 */
[----:B------:R-:W-:-:S04]  /*1d20*/  LOP3.LUT R4, R0, 0x1, RZ, 0xc0, !PT ;  /* 0x0000000100047812 */ /* 0x000fc800078ec0ff */
[----:B------:R-:W-:-:S07]  /*1d30*/  ISETP.NE.U32.AND P2, PT, R4, 0x1, PT ;  /* 0x000000010400780c */ /* 0x000fce0003f45070 */
[----:B------:R-:W-:Y:S06]  /*1d40*/  @!P0 BRA `(.L_x_116) ;  /* 0x0000000400388947 */ /* 0x000fec0003800000 */
[----:B------:R-:W2:Y:S04]  /*1d50*/  LDG.E.64 R6, desc[UR8][R22.64] ;  /* 0x0000000816067981 */ /* 0x000ea8000c1e1b00 */
[----:B0-----:R-:W3:Y:S04]  /*1d60*/  LDG.E.64 R12, desc[UR8][R22.64+0x10] ;  /* 0x00001008160c7981 */ /* 0x001ee8000c1e1b00 */
[----:B------:R-:W4:Y:S01]  /*1d70*/  LDG.E.64 R14, desc[UR8][R22.64+0x8] ;  /* 0x00000808160e7981 */ /* 0x000f22000c1e1b00 */
[----:B------:R-:W0:Y:S01]  /*1d80*/  I2F.U32.RP R8, R0 ;  /* 0x0000000000087306 */ /* 0x000e220000209000 */
[----:B------:R-:W-:-:S02]  /*1d90*/  ISETP.NE.U32.AND P1, PT, R0, RZ, PT ;  /* 0x000000ff0000720c */ /* 0x000fc40003f25070 */
[----:B------:R-:W-:-:S05]  /*1da0*/  IADD3 R19, PT, PT, R2, R5, RZ ;  /* 0x0000000502137210 */ /* 0x000fca0007ffe0ff */
[----:B0-----:R-:W0:Y:S02]  /*1db0*/  MUFU.RCP R8, R8 ;  /* 0x0000000800087308 */ /* 0x001e240000001000 */
[----:B0-----:R-:W-:-:S06]  /*1dc0*/  VIADD R10, R8, 0xffffffe ;  /* 0x0ffffffe080a7836 */ /* 0x001fcc0000000000 */
[----:B------:R0:W1:Y:S02]  /*1dd0*/  F2I.FTZ.U32.TRUNC.NTZ R11, R10 ;  /* 0x0000000a000b7305 */ /* 0x000064000021f000 */
[----:B0-----:R-:W-:Y:S02]  /*1de0*/  IMAD.MOV.U32 R10, RZ, RZ, RZ ;  /* 0x000000ffff0a7224 */ /* 0x001fe400078e00ff */
[----:B-1----:R-:W-:Y:S01]  /*1df0*/  IMAD.MOV R9, RZ, RZ, -R11 ;  /* 0x000000ffff097224 */ /* 0x002fe200078e0a0b */
[----:B--2---:R-:W-:Y:S01]  /*1e00*/  SHF.R.U32.HI R4, RZ, 0x2, R7 ;  /* 0x00000002ff047819 */ /* 0x004fe20000011607 */
[----:B------:R-:W-:-:S03]  /*1e10*/  VIADD R6, R6, 0x587c5 ;  /* 0x000587c506067836 */ /* 0x000fc60000000000 */
[----:B------:R-:W-:Y:S01]  /*1e20*/  LOP3.LUT R4, R4, R7, RZ, 0x3c, !PT ;  /* 0x0000000704047212 */ /* 0x000fe200078e3cff */
[----:B---3--:R-:W-:Y:S02]  /*1e30*/  IMAD.SHL.U32 R3, R13, 0x10, RZ ;  /* 0x000000100d037824 */ /* 0x008fe400078e00ff */
[----:B------:R-:W-:Y:S02]  /*1e40*/  IMAD.MOV.U32 R17, RZ, RZ, R12 ;  /* 0x000000ffff117224 */ /* 0x000fe400078e000c */
[C---:B------:R-:W-:Y:S02]  /*1e50*/  IMAD.SHL.U32 R7, R4.reuse, 0x2, RZ ;  /* 0x0000000204077824 */ /* 0x040fe400078e00ff */
[----:B------:R-:W-:Y:S02]  /*1e60*/  IMAD.MOV.U32 R8, RZ, RZ, R13 ;  /* 0x000000ffff087224 */ /* 0x000fe400078e000d */
[----:B----4-:R-:W-:Y:S01]  /*1e70*/  IMAD.MOV.U32 R16, RZ, RZ, R15 ;  /* 0x000000ffff107224 */ /* 0x010fe200078e000f */
[----:B------:R-:W-:Y:S01]  /*1e80*/  LOP3.LUT R4, R4, R7, R3, 0x96, !PT ;  /* 0x0000000704047212 */ /* 0x000fe200078e9603 */
[----:B------:R-:W-:-:S03]  /*1e90*/  IMAD R3, R9, R0, RZ ;  /* 0x0000000009037224 */ /* 0x000fc600078e02ff */
[----:B------:R-:W-:Y:S01]  /*1ea0*/  LOP3.LUT R9, R4, R13, RZ, 0x3c, !PT ;  /* 0x0000000d04097212 */ /* 0x000fe200078e3cff */
[----:B------:R-:W-:Y:S01]  /*1eb0*/  IMAD.HI.U32 R3, R11, R3, R10 ;  /* 0x000000030b037227 */ /* 0x000fe200078e000a */
[----:B------:R-:W-:Y:S01]  /*1ec0*/  STG.E.64 desc[UR8][R22.64+0x8], R16 ;  /* 0x0000081016007986 */ /* 0x000fe2000c101b08 */
[----:B------:R-:W0:Y:S02]  /*1ed0*/  LDC.64 R10, c[0x0][0x380] ;  /* 0x0000e000ff0a7b82 */ /* 0x000e240000000a00 */
[----:B------:R-:W-:Y:S01]  /*1ee0*/  IMAD.IADD R4, R9, 0x1, R6 ;  /* 0x0000000109047824 */ /* 0x000fe200078e0206 */
[----:B------:R1:W-:Y:S03]  /*1ef0*/  STG.E.64 desc[UR8][R22.64+0x10], R8 ;  /* 0x0000100816007986 */ /* 0x0003e6000c101b08 */
[----:B------:R-:W-:-:S04]  /*1f00*/  IMAD.HI.U32 R7, R3, R4, RZ ;  /* 0x0000000403077227 */ /* 0x000fc800078e00ff */
[----:B------:R-:W-:-:S04]  /*1f10*/  IMAD.MOV R7, RZ, RZ, -R7 ;  /* 0x000000ffff077224 */ /* 0x000fc800078e0a07 */
[----:B------:R-:W-:Y:S01]  /*1f20*/  IMAD R7, R0, R7, R4 ;  /* 0x0000000700077224 */ /* 0x000fe200078e0204 */
[----:B------:R-:W-:-:S04]  /*1f30*/  LOP3.LUT R4, RZ, R0, RZ, 0x33, !PT ;  /* 0x00000000ff047212 */ /* 0x000fc800078e33ff */
[----:B------:R-:W-:Y:S01]  /*1f40*/  ISETP.GE.U32.AND P0, PT, R7, R0, PT ;  /* 0x000000000700720c */ /* 0x000fe20003f06070 */
[----:B0-----:R-:W-:-:S12]  /*1f50*/  IMAD.WIDE R12, R19, 0x4, R10 ;  /* 0x00000004130c7825 */ /* 0x001fd800078e020a */
[----:B------:R-:W-:-:S05]  /*1f60*/  @P0 IMAD.IADD R7, R7, 0x1, -R0 ;  /* 0x0000000107070824 */ /* 0x000fca00078e0a00 */
[----:B------:R-:W-:-:S13]  /*1f70*/  ISETP.GE.U32.AND P0, PT, R7, R0, PT ;  /* 0x000000000700720c */ /* 0x000fda0003f06070 */
[----:B------:R-:W-:-:S05]  /*1f80*/  @P0 IMAD.IADD R7, R7, 0x1, -R0 ;  /* 0x0000000107070824 */ /* 0x000fca00078e0a00 */
[----:B------:R-:W-:-:S05]  /*1f90*/  SEL R7, R4, R7, !P1 ;  /* 0x0000000704077207 */ /* 0x000fca0004800000 */
[----:B------:R-:W-:Y:S02]  /*1fa0*/  IMAD.IADD R21, R2, 0x1, R7 ;  /* 0x0000000102157824 */ /* 0x000fe400078e0207 */
[----:B------:R-:W-:Y:S02]  /*1fb0*/  IMAD.MOV.U32 R7, RZ, RZ, R14 ;  /* 0x000000ffff077224 */ /* 0x000fe400078e000e */
[----:B------:R-:W-:-:S03]  /*1fc0*/  IMAD.WIDE R14, R21, 0x4, R10 ;  /* 0x00000004150e7825 */ /* 0x000fc600078e020a */
[----:B------:R-:W-:Y:S04]  /*1fd0*/  STG.E.64 desc[UR8][R22.64], R6 ;  /* 0x0000000616007986 */ /* 0x000fe8000c101b08 */
[----:B------:R-:W2:Y:S04]  /*1fe0*/  LDG.E R29, desc[UR8][R14.64] ;  /* 0x000000080e1d7981 */ /* 0x000ea8000c1e1900 */
[----:B------:R-:W3:Y:S04]  /*1ff0*/  LDG.E R27, desc[UR8][R12.64] ;  /* 0x000000080c1b7981 */ /* 0x000ee8000c1e1900 */
[----:B--2---:R-:W-:Y:S04]  /*2000*/  STG.E desc[UR8][R12.64], R29 ;  /* 0x0000001d0c007986 */ /* 0x004fe8000c101908 */
[----:B---3--:R0:W-:Y:S04]  /*2010*/  STG.E desc[UR8][R14.64], R27 ;  /* 0x0000001b0e007986 */ /* 0x0081e8000c101908 */
[----:B------:R-:W2:Y:S04]  /*2020*/  LDG.E.64 R24, desc[UR8][R22.64] ;  /* 0x0000000816187981 */ /* 0x000ea8000c1e1b00 */
[----:B------:R-:W1:Y:S04]  /*2030*/  LDG.E.64 R20, desc[UR8][R22.64+0x10] ;  /* 0x0000100816147981 */ /* 0x000e68000c1e1b00 */
[----:B------:R-:W3:Y:S01]  /*2040*/  LDG.E.64 R18, desc[UR8][R22.64+0x8] ;  /* 0x0000080816127981 */ /* 0x000ee2000c1e1b00 */
[----:B--2---:R-:W-:Y:S01]  /*2050*/  SHF.R.U32.HI R26, RZ, 0x2, R25 ;  /* 0x00000002ff1a7819 */ /* 0x004fe20000011619 */
[----:B------:R-:W-:-:S03]  /*2060*/  VIADD R24, R24, 0x587c5 ;  /* 0x000587c518187836 */ /* 0x000fc60000000000 */
[----:B------:R-:W-:Y:S01]  /*2070*/  LOP3.LUT R26, R26, R25, RZ, 0x3c, !PT ;  /* 0x000000191a1a7212 */ /* 0x000fe200078e3cff */
[----:B-1----:R-:W-:Y:S02]  /*2080*/  IMAD.SHL.U32 R9, R21, 0x10, RZ ;  /* 0x0000001015097824 */ /* 0x002fe400078e00ff */
[----:B0-----:R-:W-:Y:S02]  /*2090*/  IMAD.MOV.U32 R15, RZ, RZ, R20 ;  /* 0x000000ffff0f7224 */ /* 0x001fe400078e0014 */
[C---:B------:R-:W-:Y:S02]  /*20a0*/  IMAD.SHL.U32 R6, R26.reuse, 0x2, RZ ;  /* 0x000000021a067824 */ /* 0x040fe400078e00ff */
[----:B---3--:R-:W-:Y:S02]  /*20b0*/  IMAD.MOV.U32 R14, RZ, RZ, R19 ;  /* 0x000000ffff0e7224 */ /* 0x008fe400078e0013 */
[----:B------:R-:W-:Y:S01]  /*20c0*/  IMAD.MOV.U32 R25, RZ, RZ, R18 ;  /* 0x000000ffff197224 */ /* 0x000fe200078e0012 */
[----:B------:R-:W-:-:S02]  /*20d0*/  LOP3.LUT R6, R26, R6, R9, 0x96, !PT ;  /* 0x000000061a067212 */ /* 0x000fc400078e9609 */
[----:B------:R1:W-:Y:S02]  /*20e0*/  STG.E.64 desc[UR8][R22.64+0x8], R14 ;  /* 0x0000080e16007986 */ /* 0x0003e4000c101b08 */
[----:B------:R-:W-:Y:S02]  /*20f0*/  LOP3.LUT R7, R6, R21, RZ, 0x3c, !PT ;  /* 0x0000001506077212 */ /* 0x000fe400078e3cff */
[----:B------:R1:W-:Y:S03]  /*2100*/  STG.E.64 desc[UR8][R22.64], R24 ;  /* 0x0000001816007986 */ /* 0x0003e6000c101b08 */
[----:B------:R-:W-:-:S04]  /*2110*/  IMAD.IADD R6, R7, 0x1, R24 ;  /* 0x0000000107067824 */ /* 0x000fc800078e0218 */
[----:B------:R-:W-:-:S04]  /*2120*/  IMAD.HI.U32 R3, R3, R6, RZ ;  /* 0x0000000603037227 */ /* 0x000fc800078e00ff */
[----:B------:R-:W-:-:S04]  /*2130*/  IMAD.MOV R3, RZ, RZ, -R3 ;  /* 0x000000ffff037224 */ /* 0x000fc800078e0a03 */
[----:B------:R-:W-:Y:S02]  /*2140*/  IMAD R3, R0, R3, R6 ;  /* 0x0000000300037224 */ /* 0x000fe400078e0206 */
[----:B------:R-:W-:-:S03]  /*2150*/  IMAD.MOV.U32 R6, RZ, RZ, R21 ;  /* 0x000000ffff067224 */ /* 0x000fc600078e0015 */
[C---:B------:R-:W-:Y:S02]  /*2160*/  ISETP.GE.U32.AND P0, PT, R3.reuse, R0, PT ;  /* 0x000000000300720c */ /* 0x040fe40003f06070 */
[----:B------:R1:W-:Y:S11]  /*2170*/  STG.E.64 desc[UR8][R22.64+0x10], R6 ;  /* 0x0000100616007986 */ /* 0x0003f6000c101b08 */
[----:B------:R-:W-:-:S05]  /*2180*/  @P0 IMAD.IADD R3, R3, 0x1, -R0 ;  /* 0x0000000103030824 */ /* 0x000fca00078e0a00 */
[----:B------:R-:W-:-:S13]  /*2190*/  ISETP.GE.U32.AND P0, PT, R3, R0, PT ;  /* 0x000000000300720c */ /* 0x000fda0003f06070 */
[----:B------:R-:W-:-:S05]  /*21a0*/  @P0 IMAD.IADD R3, R3, 0x1, -R0 ;  /* 0x0000000103030824 */ /* 0x000fca00078e0a00 */
[----:B------:R-:W-:-:S05]  /*21b0*/  SEL R3, R4, R3, !P1 ;  /* 0x0000000304037207 */ /* 0x000fca0004800000 */
[----:B------:R-:W-:-:S04]  /*21c0*/  IMAD.IADD R3, R2, 0x1, R3 ;  /* 0x0000000102037824 */ /* 0x000fc800078e0203 */
[----:B------:R-:W-:Y:S02]  /*21d0*/  IMAD.WIDE R10, R3, 0x4, R10 ;  /* 0x00000004030a7825 */ /* 0x000fe400078e020a */
[----:B------:R-:W2:Y:S04]  /*21e0*/  LDG.E R3, desc[UR8][R12.64+0x4] ;  /* 0x000004080c037981 */ /* 0x000ea8000c1e1900 */
[----:B------:R-:W3:Y:S01]  /*21f0*/  LDG.E R9, desc[UR8][R10.64] ;  /* 0x000000080a097981 */ /* 0x000ee2000c1e1900 */
[----:B------:R-:W-:-:S03]  /*2200*/  IADD3 R5, PT, PT, R5, 0x2, RZ ;  /* 0x0000000205057810 */ /* 0x000fc60007ffe0ff */
[----:B---3--:R1:W-:Y:S04]  /*2210*/  STG.E desc[UR8][R12.64+0x4], R9 ;  /* 0x000004090c007986 */ /* 0x0083e8000c101908 */
[----:B--2---:R1:W-:Y:S02]  /*2220*/  STG.E desc[UR8][R10.64], R3 ;  /* 0x000000030a007986 */ /* 0x0043e4000c101908 */
.L_x_116:
[----:B------:R-:W-:Y:S05]  /*2230*/  @P2 EXIT ;  /* 0x000000000000294d */ /* 0x000fea0003800000 */
[----:B01----:R-:W2:Y:S04]  /*2240*/  LDG.E.64 R12, desc[UR8][R22.64] ;  /* 0x00000008160c7981 */ /* 0x003ea8000c1e1b00 */
[----:B------:R-:W3:Y:S04]  /*2250*/  LDG.E.64 R6, desc[UR8][R22.64+0x10] ;  /* 0x0000100816067981 */ /* 0x000ee8000c1e1b00 */
[----:B------:R-:W4:Y:S01]  /*2260*/  LDG.E.64 R8, desc[UR8][R22.64+0x8] ;  /* 0x0000080816087981 */ /* 0x000f22000c1e1b00 */
[----:B------:R-:W0:Y:S01]  /*2270*/  I2F.U32.RP R14, R0 ;  /* 0x00000000000e7306 */ /* 0x000e220000209000 */
[----:B------:R-:W-:Y:S01]  /*2280*/  ISETP.NE.U32.AND P1, PT, R0, RZ, PT ;  /* 0x000000ff0000720c */ /* 0x000fe20003f25070 */
[----:B------:R-:W-:-:S06]  /*2290*/  IMAD.IADD R15, R2, 0x1, R5 ;  /* 0x00000001020f7824 */ /* 0x000fcc00078e0205 */
[----:B0-----:R-:W0:Y:S02]  /*22a0*/  MUFU.RCP R14, R14 ;  /* 0x0000000e000e7308 */ /* 0x001e240000001000 */
[----:B0-----:R-:W-:-:S06]  /*22b0*/  VIADD R11, R14, 0xffffffe ;  /* 0x0ffffffe0e0b7836 */ /* 0x001fcc0000000000 */
[----:B------:R-:W0:Y:S01]  /*22c0*/  F2I.FTZ.U32.TRUNC.NTZ R11, R11 ;  /* 0x0000000b000b7305 */ /* 0x000e22000021f000 */
[----:B--2---:R-:W-:-:S04]  /*22d0*/  SHF.R.U32.HI R4, RZ, 0x2, R13 ;  /* 0x00000002ff047819 */ /* 0x004fc8000001160d */
[----:B------:R-:W-:Y:S01]  /*22e0*/  LOP3.LUT R4, R4, R13, RZ, 0x3c, !PT ;  /* 0x0000000d04047212 */ /* 0x000fe200078e3cff */
[----:B---3--:R-:W-:Y:S02]  /*22f0*/  IMAD.SHL.U32 R3, R7, 0x10, RZ ;  /* 0x0000001007037824 */ /* 0x008fe400078e00ff */
[----:B0-----:R-:W-:Y:S02]  /*2300*/  IMAD.MOV R13, RZ, RZ, -R11 ;  /* 0x000000ffff0d7224 */ /* 0x001fe400078e0a0b */
[C---:B------:R-:W-:Y:S02]  /*2310*/  IMAD.SHL.U32 R10, R4.reuse, 0x2, RZ ;  /* 0x00000002040a7824 */ /* 0x040fe400078e00ff */
[----:B------:R-:W-:Y:S02]  /*2320*/  IMAD R13, R13, R0, RZ ;  /* 0x000000000d0d7224 */ /* 0x000fe400078e02ff */
[----:B------:R-:W-:Y:S01]  /*2330*/  IMAD.MOV.U32 R17, RZ, RZ, R6 ;  /* 0x000000ffff117224 */ /* 0x000fe200078e0006 */
[----:B------:R-:W-:Y:S01]  /*2340*/  LOP3.LUT R10, R4, R10, R3, 0x96, !PT ;  /* 0x0000000a040a7212 */ /* 0x000fe200078e9603 */
[----:B------:R-:W-:-:S02]  /*2350*/  VIADD R4, R12, 0x587c5 ;  /* 0x000587c50c047836 */ /* 0x000fc40000000000 */
[----:B----4-:R-:W-:Y:S01]  /*2360*/  IMAD.MOV.U32 R16, RZ, RZ, R9 ;  /* 0x000000ffff107224 */ /* 0x010fe200078e0009 */
[----:B------:R-:W-:Y:S01]  /*2370*/  LOP3.LUT R3, R10, R7, RZ, 0x3c, !PT ;  /* 0x000000070a037212 */ /* 0x000fe200078e3cff */
[----:B------:R-:W-:Y:S02]  /*2380*/  IMAD.MOV.U32 R10, RZ, RZ, RZ ;  /* 0x000000ffff0a7224 */ /* 0x000fe400078e00ff */
[----:B------:R-:W-:Y:S01]  /*2390*/  IMAD.MOV.U32 R5, RZ, RZ, R8 ;  /* 0x000000ffff057224 */ /* 0x000fe200078e0008 */
[----:B------:R-:W-:Y:S01]  /*23a0*/  STG.E.64 desc[UR8][R22.64+0x8], R16 ;  /* 0x0000081016007986 */ /* 0x000fe2000c101b08 */
[----:B------:R-:W-:-:S03]  /*23b0*/  IMAD.HI.U32 R10, R11, R13, R10 ;  /* 0x0000000d0b0a7227 */ /* 0x000fc600078e000a */
[----:B------:R-:W-:Y:S01]  /*23c0*/  STG.E.64 desc[UR8][R22.64], R4 ;  /* 0x0000000416007986 */ /* 0x000fe2000c101b08 */
[----:B------:R-:W-:-:S04]  /*23d0*/  IMAD.IADD R11, R3, 0x1, R4 ;  /* 0x00000001030b7824 */ /* 0x000fc800078e0204 */
[----:B------:R-:W-:-:S04]  /*23e0*/  IMAD.HI.U32 R10, R10, R11, RZ ;  /* 0x0000000b0a0a7227 */ /* 0x000fc800078e00ff */
[----:B------:R-:W-:-:S04]  /*23f0*/  IMAD.MOV R10, RZ, RZ, -R10 ;  /* 0x000000ffff0a7224 */ /* 0x000fc800078e0a0a */
[----:B------:R-:W-:Y:S02]  /*2400*/  IMAD R13, R0, R10, R11 ;  /* 0x0000000a000d7224 */ /* 0x000fe400078e020b */
[----:B------:R-:W0:Y:S03]  /*2410*/  LDC.64 R10, c[0x0][0x380] ;  /* 0x0000e000ff0a7b82 */ /* 0x000e260000000a00 */
[----:B------:R-:W-:-:S13]  /*2420*/  ISETP.GE.U32.AND P0, PT, R13, R0, PT ;  /* 0x000000000d00720c */ /* 0x000fda0003f06070 */
[----:B------:R-:W-:-:S05]  /*2430*/  @P0 IMAD.IADD R13, R13, 0x1, -R0 ;  /* 0x000000010d0d0824 */ /* 0x000fca00078e0a00 */
[----:B------:R-:W-:-:S13]  /*2440*/  ISETP.GE.U32.AND P0, PT, R13, R0, PT ;  /* 0x000000000d00720c */ /* 0x000fda0003f06070 */
[----:B------:R-:W-:Y:S01]  /*2450*/  @P0 IMAD.IADD R13, R13, 0x1, -R0 ;  /* 0x000000010d0d0824 */ /* 0x000fe200078e0a00 */
[----:B------:R-:W-:-:S05]  /*2460*/  @!P1 LOP3.LUT R13, RZ, R0, RZ, 0x33, !PT ;  /* 0x00000000ff0d9212 */ /* 0x000fca00078e33ff */
[----:B------:R-:W-:Y:S02]  /*2470*/  IMAD.IADD R13, R2, 0x1, R13 ;  /* 0x00000001020d7824 */ /* 0x000fe400078e020d */
[----:B------:R-:W-:Y:S02]  /*2480*/  IMAD.MOV.U32 R2, RZ, RZ, R7 ;  /* 0x000000ffff027224 */ /* 0x000fe400078e0007 */
[----:B0-----:R-:W-:-:S03]  /*2490*/  IMAD.WIDE R8, R13, 0x4, R10 ;  /* 0x000000040d087825 */ /* 0x001fc600078e020a */
[----:B------:R-:W-:Y:S01]  /*24a0*/  STG.E.64 desc[UR8][R22.64+0x10], R2 ;  /* 0x0000100216007986 */ /* 0x000fe2000c101b08 */
[----:B------:R-:W-:-:S03]  /*24b0*/  IMAD.WIDE R6, R15, 0x4, R10 ;  /* 0x000000040f067825 */ /* 0x000fc600078e020a */
[----:B------:R-:W2:Y:S04]  /*24c0*/  LDG.E R13, desc[UR8][R8.64] ;  /* 0x00000008080d7981 */ /* 0x000ea8000c1e1900 */
[----:B------:R-:W3:Y:S04]  /*24d0*/  LDG.E R11, desc[UR8][R6.64] ;  /* 0x00000008060b7981 */ /* 0x000ee8000c1e1900 */
[----:B--2---:R-:W-:Y:S04]  /*24e0*/  STG.E desc[UR8][R6.64], R13 ;  /* 0x0000000d06007986 */ /* 0x004fe8000c101908 */
[----:B---3--:R-:W-:Y:S01]  /*24f0*/  STG.E desc[UR8][R8.64], R11 ;  /* 0x0000000b08007986 */ /* 0x008fe2000c101908 */
[----:B------:R-:W-:Y:S05]  /*2500*/  EXIT ;  /* 0x000000000000794d */ /* 0x000fea0003800000 */
.L_x_117:
        /* <DEDUP_REMOVED lines=15> */
.L_x_123:


//--------------------- .nv.global.init           --------------------------
	.section	.nv.global.init,"aw",@progbits
	.align	4
.nv.global.init:
	.type		mrg32k3aM1SubSeq,@object
	.size		mrg32k3aM1SubSeq,(mrg32k3aM2SubSeq - mrg32k3aM1SubSeq)
mrg32k3aM1SubSeq:
        /*0000*/ 	.byte	0x0b, 0xcc, 0xee, 0x04, 0x73, 0x29, 0x8b, 0x6f, 0xf6, 0x53, 0x03, 0xf6, 0x23, 0xf6, 0xea, 0xda
        /* <DEDUP_REMOVED lines=125> */
	.type		mrg32k3aM2SubSeq,@object
	.size		mrg32k3aM2SubSeq,(mrg32k3aM1 - mrg32k3aM2SubSeq)
mrg32k3aM2SubSeq:
        /* <DEDUP_REMOVED lines=126> */
	.type		mrg32k3aM1,@object
	.size		mrg32k3aM1,(mrg32k3aM1Seq - mrg32k3aM1)
mrg32k3aM1:
        /* <DEDUP_REMOVED lines=144> */
	.type		mrg32k3aM1Seq,@object
	.size		mrg32k3aM1Seq,(mrg32k3aM2 - mrg32k3aM1Seq)
mrg32k3aM1Seq:
        /* <DEDUP_REMOVED lines=144> */
	.type		mrg32k3aM2,@object
	.size		mrg32k3aM2,(mrg32k3aM2Seq - mrg32k3aM2)
mrg32k3aM2:
        /* <DEDUP_REMOVED lines=144> */
	.type		mrg32k3aM2Seq,@object
	.size		mrg32k3aM2Seq,(precalc_xorwow_matrix - mrg32k3aM2Seq)
mrg32k3aM2Seq:
        /* <DEDUP_REMOVED lines=144> */
	.type		precalc_xorwow_matrix,@object
	.size		precalc_xorwow_matrix,(precalc_xorwow_offset_matrix - precalc_xorwow_matrix)
precalc_xorwow_matrix:
        /* <DEDUP_REMOVED lines=6400> */
	.type		precalc_xorwow_offset_matrix,@object
	.size		precalc_xorwow_offset_matrix,(.L_1 - precalc_xorwow_offset_matrix)
precalc_xorwow_offset_matrix:
        /* <DEDUP_REMOVED lines=6400> */
.L_1:


//--------------------- .nv.shared.reserved.0     --------------------------
	.section	.nv.shared.reserved.0,"aw",@nobits
	.weak		__nv_reservedSMEM_offset_0_alias
	.size		__nv_reservedSMEM_offset_0_alias, 0, 64
	.other		__nv_reservedSMEM_offset_0_alias,@"STO_CUDA_RESERVED_SHARED STV_DEFAULT"
__nv_reservedSMEM_offset_0_alias:
	.zero		0
	.zero		64


//--------------------- .nv.constant0._Z16updatePheromonesPfPiS_ii --------------------------
	.section	.nv.constant0._Z16updatePheromonesPfPiS_ii,"a",@progbits
	.sectionflags	@""
	.align	4
.nv.constant0._Z16updatePheromonesPfPiS_ii:
	.zero		928


//--------------------- .nv.constant0._Z21antColonyOptimizationP4CityPfPiS1_P17curandStateXORWOWii --------------------------
	.section	.nv.constant0._Z21antColonyOptimizationP4CityPfPiS1_P17curandStateXORWOWii,"a",@progbits
	.sectionflags	@""
	.align	4
.nv.constant0._Z21antColonyOptimizationP4CityPfPiS1_P17curandStateXORWOWii:
	.zero		944


//--------------------- .nv.constant0._Z14initializeAntsPiP17curandStateXORWOWii --------------------------
	.section	.nv.constant0._Z14initializeAntsPiP17curandStateXORWOWii,"a",@progbits
	.sectionflags	@""
	.align	4
.nv.constant0._Z14initializeAntsPiP17curandStateXORWOWii:
	.zero		920


//--------------------- SYMBOLS --------------------------

	.type		.nv.reservedSmem.offset0,@object
	.size		.nv.reservedSmem.offset0,0x4
